	.target	sm_100a

	.elftype	@"ET_EXEC"


//--------------------- .note.nv.tkinfo           --------------------------
	.section	.note.nv.tkinfo,"",@"SHT_NOTE"
	.sectionflags	@"SHF_NOTE_NV_TKINFO"
	.tkinfo
        /*0018*/ 	.word	0x00000002
        /*0030*/ 	.string	""
        /*0030*/ 	.string	"ptxas"
        /*0030*/ 	.string	"Cuda compilation tools, release 13.0, V13.0.88"
        /*0030*/ 	.string	"Build cuda_13.0.r13.0/compiler.36424714_0"
        /*0030*/ 	.string	"-arch sm_100a -m 64 "



//--------------------- .note.nv.cuinfo           --------------------------
	.section	.note.nv.cuinfo,"",@"SHT_NOTE"
	.sectionflags	@"SHF_NOTE_NV_CUINFO"
        /*0018*/ 	.short	0x0002
        /*001a*/ 	.short	0x0064
        /*001c*/ 	.short	0x0082
	.zero		2


//--------------------- .nv.info                  --------------------------
	.section	.nv.info,"",@"SHT_CUDA_INFO"
	.align	4


	//----- nvinfo : EIATTR_REGCOUNT
	.align		4
        /*0000*/ 	.byte	0x04, 0x2f
        /*0002*/ 	.short	(.L_19 - .L_18)
	.align		4
.L_18:
        /*0004*/ 	.word	index@(_ZN7cutlass13device_kernelINS_4conv6kernel13ConvUniversalINS1_16ConvProblemShapeILNS1_8OperatorE0ELi2EEENS1_10collective14CollectiveConvINS1_47MainloopSm100TmaUmmaWarpSpecializedImplicitGemmILS5_0ELi8ELi2ELi1ELi2EN4cute5tupleIJNSA_1CILi2EEENSC_ILi1EEESE_EEEEENSB_IJNSC_ILi256EEENSC_ILi128EEENSB_IJNSC_ILi64EEEEEEEEENS_10bfloat16_tESM_NSA_8TiledMMAINSA_8MMA_AtomIJNSA_26SM100_MMA_F16BF16_2x1SM_SSISM_SM_fLi256ELi128ELNSA_4UMMA5MajorE0ELSR_0ELNSQ_7ScaleInE0ELSS_0EEEEEENSA_6LayoutINSB_IJSE_SE_SE_EEENSB_IJNSC_ILi0EEESX_SX_EEEEENSB_IJNSA_10UnderscoreES10_S10_EEEEENS7_6detail27Sm100ImplicitGemmTileTraitsINSA_25SM100_TMA_2SM_LOAD_IM2COLENSA_14ComposedLayoutINSA_7SwizzleILi3ELi4ELi3EEENSA_18smem_ptr_flag_bitsILi16EEENSV_INSB_IJNSC_ILi8EEESJ_EEENSB_IJSJ_SE_EEEEEEEvEENS14_INSA_18SM100_TMA_2SM_LOADES1F_vEEEENS_8epilogue10collective18CollectiveEpilogueINS1K_23Sm100TmaWarpSpecializedILi4ELi2ELi32ELb1ELb0EEEJNSB_IJSI_SI_SK_EEENSB_IJNSV_ISI_SE_EENSV_INSC_ILi32EEESE_EEEEESM_NSB_IJNSB_IJlllEEESE_SX_EEESM_S1V_NS1K_6fusion15FusionCallbacksIS1O_NS1W_17LinearCombinationISM_fSM_fLNS_15FloatRoundStyleE2EEES1P_S1T_JEEENSA_5SM1004TMEM4LOAD26SM100_TMEM_LOAD_32dp32b32xENSA_20SM90_TMA_LOAD_IM2COLENS16_INS17_ILi2ELi4ELi3EEES1A_NSV_INSB_IJS1B_S1R_EEENSB_IJS1R_SE_EEEEEEENSA_39AutoVectorizingCopyWithAssumedAlignmentILi128EEENSA_21SM90_TMA_STORE_IM2COLES2B_S2D_S2D_EEEvvEEEEvNT_6ParamsE)
        /*0008*/ 	.word	0x0000007e


	//----- nvinfo : EIATTR_FRAME_SIZE
	.align		4
.L_19:
        /*000c*/ 	.byte	0x04, 0x11
        /*000e*/ 	.short	(.L_21 - .L_20)
	.align		4
.L_20:
        /*0010*/ 	.word	index@($__internal_2_$__cuda_sm10x_tcgen05_guardrail_trap_unallocated_columns_being_dealloced)
        /*0014*/ 	.word	0x00000008


	//----- nvinfo : EIATTR_FRAME_SIZE
	.align		4
.L_21:
        /*0018*/ 	.byte	0x04, 0x11
        /*001a*/ 	.short	(.L_23 - .L_22)
	.align		4
.L_22:
        /*001c*/ 	.word	index@($__internal_1_$__cuda_sm10x_tcgen05_guardrail_trap_phase_invalid_during_alloc)
        /*0020*/ 	.word	0x00000008


	//----- nvinfo : EIATTR_FRAME_SIZE
	.align		4
.L_23:
        /*0024*/ 	.byte	0x04, 0x11
        /*0026*/ 	.short	(.L_25 - .L_24)
	.align		4
.L_24:
        /*0028*/ 	.word	index@($__internal_0_$__cuda_sm10x_tcgen05_guardrail_trap_col_being_dealloced_not_returned_by_alloc)
        /*002c*/ 	.word	0x00000008


	//----- nvinfo : EIATTR_FRAME_SIZE
	.align		4
.L_25:
        /*0030*/ 	.byte	0x04, 0x11
        /*0032*/ 	.short	(.L_27 - .L_26)
	.align		4
.L_26:
        /*0034*/ 	.word	index@(_ZN7cutlass13device_kernelINS_4conv6kernel13ConvUniversalINS1_16ConvProblemShapeILNS1_8OperatorE0ELi2EEENS1_10collective14CollectiveConvINS1_47MainloopSm100TmaUmmaWarpSpecializedImplicitGemmILS5_0ELi8ELi2ELi1ELi2EN4cute5tupleIJNSA_1CILi2EEENSC_ILi1EEESE_EEEEENSB_IJNSC_ILi256EEENSC_ILi128EEENSB_IJNSC_ILi64EEEEEEEEENS_10bfloat16_tESM_NSA_8TiledMMAINSA_8MMA_AtomIJNSA_26SM100_MMA_F16BF16_2x1SM_SSISM_SM_fLi256ELi128ELNSA_4UMMA5MajorE0ELSR_0ELNSQ_7ScaleInE0ELSS_0EEEEEENSA_6LayoutINSB_IJSE_SE_SE_EEENSB_IJNSC_ILi0EEESX_SX_EEEEENSB_IJNSA_10UnderscoreES10_S10_EEEEENS7_6detail27Sm100ImplicitGemmTileTraitsINSA_25SM100_TMA_2SM_LOAD_IM2COLENSA_14ComposedLayoutINSA_7SwizzleILi3ELi4ELi3EEENSA_18smem_ptr_flag_bitsILi16EEENSV_INSB_IJNSC_ILi8EEESJ_EEENSB_IJSJ_SE_EEEEEEEvEENS14_INSA_18SM100_TMA_2SM_LOADES1F_vEEEENS_8epilogue10collective18CollectiveEpilogueINS1K_23Sm100TmaWarpSpecializedILi4ELi2ELi32ELb1ELb0EEEJNSB_IJSI_SI_SK_EEENSB_IJNSV_ISI_SE_EENSV_INSC_ILi32EEESE_EEEEESM_NSB_IJNSB_IJlllEEESE_SX_EEESM_S1V_NS1K_6fusion15FusionCallbacksIS1O_NS1W_17LinearCombinationISM_fSM_fLNS_15FloatRoundStyleE2EEES1P_S1T_JEEENSA_5SM1004TMEM4LOAD26SM100_TMEM_LOAD_32dp32b32xENSA_20SM90_TMA_LOAD_IM2COLENS16_INS17_ILi2ELi4ELi3EEES1A_NSV_INSB_IJS1B_S1R_EEENSB_IJS1R_SE_EEEEEEENSA_39AutoVectorizingCopyWithAssumedAlignmentILi128EEENSA_21SM90_TMA_STORE_IM2COLES2B_S2D_S2D_EEEvvEEEEvNT_6ParamsE)
        /*0038*/ 	.word	0x00000008


	//----- nvinfo : EIATTR_MIN_STACK_SIZE
	.align		4
.L_27:
        /*003c*/ 	.byte	0x04, 0x12
        /*003e*/ 	.short	(.L_29 - .L_28)
	.align		4
.L_28:
        /*0040*/ 	.word	index@(_ZN7cutlass13device_kernelINS_4conv6kernel13ConvUniversalINS1_16ConvProblemShapeILNS1_8OperatorE0ELi2EEENS1_10collective14CollectiveConvINS1_47MainloopSm100TmaUmmaWarpSpecializedImplicitGemmILS5_0ELi8ELi2ELi1ELi2EN4cute5tupleIJNSA_1CILi2EEENSC_ILi1EEESE_EEEEENSB_IJNSC_ILi256EEENSC_ILi128EEENSB_IJNSC_ILi64EEEEEEEEENS_10bfloat16_tESM_NSA_8TiledMMAINSA_8MMA_AtomIJNSA_26SM100_MMA_F16BF16_2x1SM_SSISM_SM_fLi256ELi128ELNSA_4UMMA5MajorE0ELSR_0ELNSQ_7ScaleInE0ELSS_0EEEEEENSA_6LayoutINSB_IJSE_SE_SE_EEENSB_IJNSC_ILi0EEESX_SX_EEEEENSB_IJNSA_10UnderscoreES10_S10_EEEEENS7_6detail27Sm100ImplicitGemmTileTraitsINSA_25SM100_TMA_2SM_LOAD_IM2COLENSA_14ComposedLayoutINSA_7SwizzleILi3ELi4ELi3EEENSA_18smem_ptr_flag_bitsILi16EEENSV_INSB_IJNSC_ILi8EEESJ_EEENSB_IJSJ_SE_EEEEEEEvEENS14_INSA_18SM100_TMA_2SM_LOADES1F_vEEEENS_8epilogue10collective18CollectiveEpilogueINS1K_23Sm100TmaWarpSpecializedILi4ELi2ELi32ELb1ELb0EEEJNSB_IJSI_SI_SK_EEENSB_IJNSV_ISI_SE_EENSV_INSC_ILi32EEESE_EEEEESM_NSB_IJNSB_IJlllEEESE_SX_EEESM_S1V_NS1K_6fusion15FusionCallbacksIS1O_NS1W_17LinearCombinationISM_fSM_fLNS_15FloatRoundStyleE2EEES1P_S1T_JEEENSA_5SM1004TMEM4LOAD26SM100_TMEM_LOAD_32dp32b32xENSA_20SM90_TMA_LOAD_IM2COLENS16_INS17_ILi2ELi4ELi3EEES1A_NSV_INSB_IJS1B_S1R_EEENSB_IJS1R_SE_EEEEEEENSA_39AutoVectorizingCopyWithAssumedAlignmentILi128EEENSA_21SM90_TMA_STORE_IM2COLES2B_S2D_S2D_EEEvvEEEEvNT_6ParamsE)
        /*0044*/ 	.word	0x00000008
.L_29:


//--------------------- .nv.compat                --------------------------
	.section	.nv.compat,"",@"SHT_CUDA_COMPAT_INFO"
	.align	4
        /*0000*/ 	.byte	0x02, 0x09, 0x01, 0x00, 0x02, 0x02, 0x02, 0x00, 0x02, 0x05, 0x05, 0x00, 0x03, 0x07, 0x01, 0x01
        /*0010*/ 	.byte	0x02, 0x03, 0x01, 0x00, 0x02, 0x06, 0x01, 0x00, 0x04, 0x0b, 0x08, 0x00, 0x09, 0x00, 0x00, 0x00
        /*0020*/ 	.byte	0x00, 0x00, 0x00, 0x00


//--------------------- .nv.info._ZN7cutlass13device_kernelINS_4conv6kernel13ConvUniversalINS1_16ConvProblemShapeILNS1_8OperatorE0ELi2EEENS1_10collective14CollectiveConvINS1_47MainloopSm100TmaUmmaWarpSpecializedImplicitGemmILS5_0ELi8ELi2ELi1ELi2EN4cute5tupleIJNSA_1CILi2EEENSC_ILi1EEESE_EEEEENSB_IJNSC_ILi256EEENSC_ILi128EEENSB_IJNSC_ILi64EEEEEEEEENS_10bfloat16_tESM_NSA_8TiledMMAINSA_8MMA_AtomIJNSA_26SM100_MMA_F16BF16_2x1SM_SSISM_SM_fLi256ELi128ELNSA_4UMMA5MajorE0ELSR_0ELNSQ_7ScaleInE0ELSS_0EEEEEENSA_6LayoutINSB_IJSE_SE_SE_EEENSB_IJNSC_ILi0EEESX_SX_EEEEENSB_IJNSA_10UnderscoreES10_S10_EEEEENS7_6detail27Sm100ImplicitGemmTileTraitsINSA_25SM100_TMA_2SM_LOAD_IM2COLENSA_14ComposedLayoutINSA_7SwizzleILi3ELi4ELi3EEENSA_18smem_ptr_flag_bitsILi16EEENSV_INSB_IJNSC_ILi8EEESJ_EEENSB_IJSJ_SE_EEEEEEEvEENS14_INSA_18SM100_TMA_2SM_LOADES1F_vEEEENS_8epilogue10collective18CollectiveEpilogueINS1K_23Sm100TmaWarpSpecializedILi4ELi2ELi32ELb1ELb0EEEJNSB_IJSI_SI_SK_EEENSB_IJNSV_ISI_SE_EENSV_INSC_ILi32EEESE_EEEEESM_NSB_IJNSB_IJlllEEESE_SX_EEESM_S1V_NS1K_6fusion15FusionCallbacksIS1O_NS1W_17LinearCombinationISM_fSM_fLNS_15FloatRoundStyleE2EEES1P_S1T_JEEENSA_5SM1004TMEM4LOAD26SM100_TMEM_LOAD_32dp32b32xENSA_20SM90_TMA_LOAD_IM2COLENS16_INS17_ILi2ELi4ELi3EEES1A_NSV_INSB_IJS1B_S1R_EEENSB_IJS1R_SE_EEEEEEENSA_39AutoVectorizingCopyWithAssumedAlignmentILi128EEENSA_21SM90_TMA_STORE_IM2COLES2B_S2D_S2D_EEEvvEEEEvNT_6ParamsE --------------------------
	.section	.nv.info._ZN7cutlass13device_kernelINS_4conv6kernel13ConvUniversalINS1_16ConvProblemShapeILNS1_8OperatorE0ELi2EEENS1_10collective14CollectiveConvINS1_47MainloopSm100TmaUmmaWarpSpecializedImplicitGemmILS5_0ELi8ELi2ELi1ELi2EN4cute5tupleIJNSA_1CILi2EEENSC_ILi1EEESE_EEEEENSB_IJNSC_ILi256EEENSC_ILi128EEENSB_IJNSC_ILi64EEEEEEEEENS_10bfloat16_tESM_NSA_8TiledMMAINSA_8MMA_AtomIJNSA_26SM100_MMA_F16BF16_2x1SM_SSISM_SM_fLi256ELi128ELNSA_4UMMA5MajorE0ELSR_0ELNSQ_7ScaleInE0ELSS_0EEEEEENSA_6LayoutINSB_IJSE_SE_SE_EEENSB_IJNSC_ILi0EEESX_SX_EEEEENSB_IJNSA_10UnderscoreES10_S10_EEEEENS7_6detail27Sm100ImplicitGemmTileTraitsINSA_25SM100_TMA_2SM_LOAD_IM2COLENSA_14ComposedLayoutINSA_7SwizzleILi3ELi4ELi3EEENSA_18smem_ptr_flag_bitsILi16EEENSV_INSB_IJNSC_ILi8EEESJ_EEENSB_IJSJ_SE_EEEEEEEvEENS14_INSA_18SM100_TMA_2SM_LOADES1F_vEEEENS_8epilogue10collective18CollectiveEpilogueINS1K_23Sm100TmaWarpSpecializedILi4ELi2ELi32ELb1ELb0EEEJNSB_IJSI_SI_SK_EEENSB_IJNSV_ISI_SE_EENSV_INSC_ILi32EEESE_EEEEESM_NSB_IJNSB_IJlllEEESE_SX_EEESM_S1V_NS1K_6fusion15FusionCallbacksIS1O_NS1W_17LinearCombinationISM_fSM_fLNS_15FloatRoundStyleE2EEES1P_S1T_JEEENSA_5SM1004TMEM4LOAD26SM100_TMEM_LOAD_32dp32b32xENSA_20SM90_TMA_LOAD_IM2COLENS16_INS17_ILi2ELi4ELi3EEES1A_NSV_INSB_IJS1B_S1R_EEENSB_IJS1R_SE_EEEEEEENSA_39AutoVectorizingCopyWithAssumedAlignmentILi128EEENSA_21SM90_TMA_STORE_IM2COLES2B_S2D_S2D_EEEvvEEEEvNT_6ParamsE,"",@"SHT_CUDA_INFO"
	.sectionflags	@""
	.align	4


	//----- nvinfo : EIATTR_CUDA_API_VERSION
	.align		4
        /*0000*/ 	.byte	0x04, 0x37
        /*0002*/ 	.short	(.L_31 - .L_30)
.L_30:
        /*0004*/ 	.word	0x00000082


	//----- nvinfo : EIATTR_KPARAM_INFO
	.align		4
.L_31:
        /*0008*/ 	.byte	0x04, 0x17
        /*000a*/ 	.short	(.L_33 - .L_32)
.L_32:
        /*000c*/ 	.word	0x00000000
        /*0010*/ 	.short	0x0000
        /*0012*/ 	.short	0x0000
        /*0014*/ 	.byte	0x00, 0xf0, 0x01, 0x20


	//----- nvinfo : EIATTR_AT_ENTRY_FRAGMENTS
	.align		4
.L_33:
        /*0018*/ 	.byte	0x04, 0x4f
        /*001a*/ 	.short	(.L_35 - .L_34)


	//   ....[0]....
.L_34:
        /*001c*/ 	.word	0x00000007


	//----- nvinfo : EIATTR_RESERVED_SMEM_USED
	.align		4
.L_35:
        /*0020*/ 	.byte	0x01, 0x41
	.zero		2


	//----- nvinfo : EIATTR_SPARSE_MMA_MASK
	.align		4
        /*0024*/ 	.byte	0x03, 0x50
        /*0026*/ 	.short	0x0000


	//----- nvinfo : EIATTR_TCGEN05_2CTA_USED
	.align		4
        /*0028*/ 	.byte	0x01, 0x52
	.zero		2


	//----- nvinfo : EIATTR_MAXREG_COUNT
	.align		4
        /*002c*/ 	.byte	0x03, 0x1b
        /*002e*/ 	.short	0x00ff


	//----- nvinfo : EIATTR_NUM_BARRIERS
	.align		4
        /*0030*/ 	.byte	0x02, 0x4c
        /*0032*/ 	.byte	0x07
	.zero		1


	//----- nvinfo : EIATTR_EXTERNS
	.align		4
        /*0034*/ 	.byte	0x04, 0x0f
        /*0036*/ 	.short	(.L_37 - .L_36)


	//   ....[0]....
	.align		4
.L_36:
        /*0038*/ 	.word	index@(__assertfail)


	//----- nvinfo : EIATTR_MERCURY_ISA_VERSION
	.align		4
.L_37:
        /*003c*/ 	.byte	0x03, 0x5f
        /*003e*/ 	.short	0x0101


	//----- nvinfo : EIATTR_INT_WARP_WIDE_INSTR_OFFSETS
	.align		4
        /*0040*/ 	.byte	0x04, 0x31
        /*0042*/ 	.short	(.L_39 - .L_38)


	//   ....[0]....
.L_38:
        /*0044*/ 	.word	0x00000cd0


	//   ....[1]....
        /*0048*/ 	.word	0x00000d80


	//   ....[2]....
        /*004c*/ 	.word	0x000044b0


	//   ....[3]....
        /*0050*/ 	.word	0x000044d0


	//   ....[4]....
        /*0054*/ 	.word	0x00004500


	//   ....[5]....
        /*0058*/ 	.word	0x000051b0


	//   ....[6]....
        /*005c*/ 	.word	0x00005230


	//   ....[7]....
        /*0060*/ 	.word	0x000052f0


	//   ....[8]....
        /*0064*/ 	.word	0x000053b0


	//   ....[9]....
        /*0068*/ 	.word	0x00005470


	//   ....[10]....
        /*006c*/ 	.word	0x00005550


	//   ....[11]....
        /*0070*/ 	.word	0x00005610


	//   ....[12]....
        /*0074*/ 	.word	0x00005710


	//----- nvinfo : EIATTR_COOP_GROUP_MASK_REGIDS
	.align		4
.L_39:
        /*0078*/ 	.byte	0x04, 0x29
        /*007a*/ 	.short	(.L_41 - .L_40)


	//   ....[0]....
.L_40:
        /*007c*/ 	.word	0xffffffff


	//   ....[1]....
        /*0080*/ 	.word	0xffffffff


	//   ....[2]....
        /*0084*/ 	.word	0xffffffff


	//   ....[3]....
        /*0088*/ 	.word	0xffffffff


	//   ....[4]....
        /*008c*/ 	.word	0xffffffff


	//   ....[5]....
        /*0090*/ 	.word	0xffffffff


	//   ....[6]....
        /*0094*/ 	.word	0xffffffff


	//   ....[7]....
        /*0098*/ 	.word	0xffffffff


	//   ....[8]....
        /*009c*/ 	.word	0xffffffff


	//   ....[9]....
        /*00a0*/ 	.word	0xffffffff


	//   ....[10]....
        /*00a4*/ 	.word	0xffffffff


	//   ....[11]....
        /*00a8*/ 	.word	0xffffffff


	//   ....[12]....
        /*00ac*/ 	.word	0xffffffff


	//----- nvinfo : EIATTR_COOP_GROUP_INSTR_OFFSETS
	.align		4
.L_41:
        /*00b0*/ 	.byte	0x04, 0x28
        /*00b2*/ 	.short	(.L_43 - .L_42)


	//   ....[0]....
.L_42:
        /*00b4*/ 	.word	0x000000d0


	//   ....[1]....
        /*00b8*/ 	.word	0x00000540


	//   ....[2]....
        /*00bc*/ 	.word	0x00000760


	//   ....[3]....
        /*00c0*/ 	.word	0x00000900


	//   ....[4]....
        /*00c4*/ 	.word	0x00000a00


	//   ....[5]....
        /*00c8*/ 	.word	0x00000b50


	//   ....[6]....
        /*00cc*/ 	.word	0x00000df0


	//   ....[7]....
        /*00d0*/ 	.word	0x000024b0


	//   ....[8]....
        /*00d4*/ 	.word	0x00003380


	//   ....[9]....
        /*00d8*/ 	.word	0x00003850


	//   ....[10]....
        /*00dc*/ 	.word	0x00003880


	//   ....[11]....
        /*00e0*/ 	.word	0x000043d0


	//   ....[12]....
        /*00e4*/ 	.word	0x000045d0


	//----- nvinfo : EIATTR_VRC_CTA_INIT_COUNT
	.align		4
.L_43:
        /*00e8*/ 	.byte	0x02, 0x4a
        /*00ea*/ 	.byte	0x80
	.zero		1


	//----- nvinfo : EIATTR_SYSCALL_OFFSETS
	.align		4
        /*00ec*/ 	.byte	0x04, 0x46
        /*00ee*/ 	.short	(.L_45 - .L_44)


	//   ....[0]....
.L_44:
        /*00f0*/ 	.word	0x00006360


	//   ....[1]....
        /*00f4*/ 	.word	0x00006450


	//   ....[2]....
        /*00f8*/ 	.word	0x00006da0


	//   ....[3]....
        /*00fc*/ 	.word	0x00007a40


	//   ....[4]....
        /*0100*/ 	.word	0x000086b0


	//   ....[5]....
        /*0104*/ 	.word	0x00009310


	//----- nvinfo : EIATTR_MBARRIER_INSTR_OFFSETS
	.align		4
.L_45:
        /*0108*/ 	.byte	0x04, 0x39
        /*010a*/ 	.short	(.L_47 - .L_46)


	//   ....[0]....
.L_46:
        /*010c*/ 	.word	0x00000650
        /*0110*/ 	.word	0x000000ff
        /*0114*/ 	.word	0x00000000
        /*0118*/ 	.short	0x0100
        /*011a*/ 	.byte	0x04
	.zero		1


	//   ....[1]....
        /*011c*/ 	.word	0x00000660
        /*0120*/ 	.word	0x000000ff
        /*0124*/ 	.word	0x00000040
        /*0128*/ 	.short	0x0100
        /*012a*/ 	.byte	0x04
	.zero		1


	//   ....[2]....
        /*012c*/ 	.word	0x00000670
        /*0130*/ 	.word	0x000000ff
        /*0134*/ 	.word	0x00000008
        /*0138*/ 	.short	0x0100
        /*013a*/ 	.byte	0x04
	.zero		1


	//   ....[3]....
        /*013c*/ 	.word	0x00000680
        /*0140*/ 	.word	0x000000ff
        /*0144*/ 	.word	0x00000048
        /*0148*/ 	.short	0x0100
        /*014a*/ 	.byte	0x04
	.zero		1


	//   ....[4]....
        /*014c*/ 	.word	0x00000690
        /*0150*/ 	.word	0x000000ff
        /*0154*/ 	.word	0x00000010
        /*0158*/ 	.short	0x0100
        /*015a*/ 	.byte	0x04
	.zero		1


	//   ....[5]....
        /*015c*/ 	.word	0x000006a0
        /*0160*/ 	.word	0x000000ff
        /*0164*/ 	.word	0x00000050
        /*0168*/ 	.short	0x0100
        /*016a*/ 	.byte	0x04
	.zero		1


	//   ....[6]....
        /*016c*/ 	.word	0x000006b0
        /*0170*/ 	.word	0x000000ff
        /*0174*/ 	.word	0x00000018
        /*0178*/ 	.short	0x0100
        /*017a*/ 	.byte	0x04
	.zero		1


	//   ....[7]....
        /*017c*/ 	.word	0x000006c0
        /*0180*/ 	.word	0x000000ff
        /*0184*/ 	.word	0x00000058
        /*0188*/ 	.short	0x0100
        /*018a*/ 	.byte	0x04
	.zero		1


	//   ....[8]....
        /*018c*/ 	.word	0x000006d0
        /*0190*/ 	.word	0x000000ff
        /*0194*/ 	.word	0x00000020
        /*0198*/ 	.short	0x0100
        /*019a*/ 	.byte	0x04
	.zero		1


	//   ....[9]....
        /*019c*/ 	.word	0x000006e0
        /*01a0*/ 	.word	0x000000ff
        /*01a4*/ 	.word	0x00000060
        /*01a8*/ 	.short	0x0100
        /*01aa*/ 	.byte	0x04
	.zero		1


	//   ....[10]....
        /*01ac*/ 	.word	0x000006f0
        /*01b0*/ 	.word	0x000000ff
        /*01b4*/ 	.word	0x00000028
        /*01b8*/ 	.short	0x0100
        /*01ba*/ 	.byte	0x04
	.zero		1


	//   ....[11]....
        /*01bc*/ 	.word	0x00000700
        /*01c0*/ 	.word	0x000000ff
        /*01c4*/ 	.word	0x00000068
        /*01c8*/ 	.short	0x0100
        /*01ca*/ 	.byte	0x04
	.zero		1


	//   ....[12]....
        /*01cc*/ 	.word	0x00000710
        /*01d0*/ 	.word	0x000000ff
        /*01d4*/ 	.word	0x00000030
        /*01d8*/ 	.short	0x0100
        /*01da*/ 	.byte	0x04
	.zero		1


	//   ....[13]....
        /*01dc*/ 	.word	0x00000720
        /*01e0*/ 	.word	0x000000ff
        /*01e4*/ 	.word	0x00000070
        /*01e8*/ 	.short	0x0100
        /*01ea*/ 	.byte	0x04
	.zero		1


	//   ....[14]....
        /*01ec*/ 	.word	0x00000730
        /*01f0*/ 	.word	0x000000ff
        /*01f4*/ 	.word	0x00000038
        /*01f8*/ 	.short	0x0100
        /*01fa*/ 	.byte	0x04
	.zero		1


	//   ....[15]....
        /*01fc*/ 	.word	0x00000740
        /*0200*/ 	.word	0x000000ff
        /*0204*/ 	.word	0x00000078
        /*0208*/ 	.short	0x0100
        /*020a*/ 	.byte	0x04
	.zero		1


	//   ....[16]....
        /*020c*/ 	.word	0x00000870
        /*0210*/ 	.word	0x000000ff
        /*0214*/ 	.word	0x00000080
        /*0218*/ 	.short	0x0100
        /*021a*/ 	.byte	0x04
	.zero		1


	//   ....[17]....
        /*021c*/ 	.word	0x00000880
        /*0220*/ 	.word	0x000000ff
        /*0224*/ 	.word	0x000000a0
        /*0228*/ 	.short	0x0100
        /*022a*/ 	.byte	0x04
	.zero		1


	//   ....[18]....
        /*022c*/ 	.word	0x00000890
        /*0230*/ 	.word	0x000000ff
        /*0234*/ 	.word	0x00000088
        /*0238*/ 	.short	0x0100
        /*023a*/ 	.byte	0x04
	.zero		1


	//   ....[19]....
        /*023c*/ 	.word	0x000008a0
        /*0240*/ 	.word	0x000000ff
        /*0244*/ 	.word	0x000000a8
        /*0248*/ 	.short	0x0100
        /*024a*/ 	.byte	0x04
	.zero		1


	//   ....[20]....
        /*024c*/ 	.word	0x000008b0
        /*0250*/ 	.word	0x000000ff
        /*0254*/ 	.word	0x00000090
        /*0258*/ 	.short	0x0100
        /*025a*/ 	.byte	0x04
	.zero		1


	//   ....[21]....
        /*025c*/ 	.word	0x000008c0
        /*0260*/ 	.word	0x000000ff
        /*0264*/ 	.word	0x000000b0
        /*0268*/ 	.short	0x0100
        /*026a*/ 	.byte	0x04
	.zero		1


	//   ....[22]....
        /*026c*/ 	.word	0x000008d0
        /*0270*/ 	.word	0x000000ff
        /*0274*/ 	.word	0x00000098
        /*0278*/ 	.short	0x0100
        /*027a*/ 	.byte	0x04
	.zero		1


	//   ....[23]....
        /*027c*/ 	.word	0x000008e0
        /*0280*/ 	.word	0x000000ff
        /*0284*/ 	.word	0x000000b8
        /*0288*/ 	.short	0x0100
        /*028a*/ 	.byte	0x04
	.zero		1


	//   ....[24]....
        /*028c*/ 	.word	0x000009d0
        /*0290*/ 	.word	0x000000ff
        /*0294*/ 	.word	0x000000c0
        /*0298*/ 	.short	0x0100
        /*029a*/ 	.byte	0x04
	.zero		1


	//   ....[25]....
        /*029c*/ 	.word	0x000009e0
        /*02a0*/ 	.word	0x000000ff
        /*02a4*/ 	.word	0x000000c8
        /*02a8*/ 	.short	0x0100
        /*02aa*/ 	.byte	0x04
	.zero		1


	//   ....[26]....
        /*02ac*/ 	.word	0x00000b20
        /*02b0*/ 	.word	0x000000ff
        /*02b4*/ 	.word	0x000000d0
        /*02b8*/ 	.short	0x0100
        /*02ba*/ 	.byte	0x06
	.zero		1


	//   ....[27]....
        /*02bc*/ 	.word	0x00000b30
        /*02c0*/ 	.word	0x000000ff
        /*02c4*/ 	.word	0x000000d8
        /*02c8*/ 	.short	0x0100
        /*02ca*/ 	.byte	0x06
	.zero		1


	//   ....[28]....
        /*02cc*/ 	.word	0x00000c70
        /*02d0*/ 	.word	0x000000ff
        /*02d4*/ 	.word	0x000000e0
        /*02d8*/ 	.short	0x0100
        /*02da*/ 	.byte	0x04
	.zero		1


	//   ....[29]....
        /*02dc*/ 	.word	0x00000c80
        /*02e0*/ 	.word	0x000000ff
        /*02e4*/ 	.word	0x000000f0
        /*02e8*/ 	.short	0x0100
        /*02ea*/ 	.byte	0x04
	.zero		1


	//   ....[30]....
        /*02ec*/ 	.word	0x00000c90
        /*02f0*/ 	.word	0x000000ff
        /*02f4*/ 	.word	0x000000e8
        /*02f8*/ 	.short	0x0100
        /*02fa*/ 	.byte	0x04
	.zero		1


	//   ....[31]....
        /*02fc*/ 	.word	0x00000ca0
        /*0300*/ 	.word	0x000000ff
        /*0304*/ 	.word	0x000000f8
        /*0308*/ 	.short	0x0100
        /*030a*/ 	.byte	0x04
	.zero		1


	//   ....[32]....
        /*030c*/ 	.word	0x00000da0
        /*0310*/ 	.word	0x000000ff
        /*0314*/ 	.word	0x00000100
        /*0318*/ 	.short	0x0100
        /*031a*/ 	.byte	0x06
	.zero		1


	//   ....[33]....
        /*031c*/ 	.word	0x000018e0
        /*0320*/ 	.word	0x000000ff
        /*0324*/ 	.word	0x00000040
        /*0328*/ 	.short	0x010a
        /*032a*/ 	.byte	0x04
	.zero		1


	//   ....[34]....
        /*032c*/ 	.word	0x00001b60
        /*0330*/ 	.word	0x000000ff
        /*0334*/ 	.word	0x00000040
        /*0338*/ 	.short	0x010a
        /*033a*/ 	.byte	0x09
	.zero		1


	//   ....[35]....
        /*033c*/ 	.word	0x00001d10
        /*0340*/ 	.word	0x000000ff
        /*0344*/ 	.word	0x00000040
        /*0348*/ 	.short	0x010a
        /*034a*/ 	.byte	0x07
	.zero		1


	//   ....[36]....
        /*034c*/ 	.word	0x00001ee0
        /*0350*/ 	.word	0x000000ff
        /*0354*/ 	.word	0x000000c8
        /*0358*/ 	.short	0x0101
        /*035a*/ 	.byte	0x19
	.zero		1


	//   ....[37]....
        /*035c*/ 	.word	0x00001f10
        /*0360*/ 	.word	0x000000ff
        /*0364*/ 	.word	0x00000040
        /*0368*/ 	.short	0x010a
        /*036a*/ 	.byte	0x04
	.zero		1


	//   ....[38]....
        /*036c*/ 	.word	0x00002130
        /*0370*/ 	.word	0x000000ff
        /*0374*/ 	.word	0x00000040
        /*0378*/ 	.short	0x010a
        /*037a*/ 	.byte	0x09
	.zero		1


	//   ....[39]....
        /*037c*/ 	.word	0x000022e0
        /*0380*/ 	.word	0x000000ff
        /*0384*/ 	.word	0x00000040
        /*0388*/ 	.short	0x010a
        /*038a*/ 	.byte	0x07
	.zero		1


	//   ....[40]....
        /*038c*/ 	.word	0x000024c0
        /*0390*/ 	.word	0x000000ff
        /*0394*/ 	.word	0x000000d0
        /*0398*/ 	.short	0x010a
        /*039a*/ 	.byte	0x19
	.zero		1


	//   ....[41]....
        /*039c*/ 	.word	0x00002580
        /*03a0*/ 	.word	0x000000ff
        /*03a4*/ 	.word	0x00000000
        /*03a8*/ 	.short	0x0101
        /*03aa*/ 	.byte	0x04
	.zero		1


	//   ....[42]....
        /*03ac*/ 	.word	0x00002b80
        /*03b0*/ 	.word	0x000000ff
        /*03b4*/ 	.word	0x00000000
        /*03b8*/ 	.short	0x010a
        /*03ba*/ 	.byte	0x04
	.zero		1


	//   ....[43]....
        /*03bc*/ 	.word	0x00002c20
        /*03c0*/ 	.word	0x000000ff
        /*03c4*/ 	.word	0x00000000
        /*03c8*/ 	.short	0x010a
        /*03ca*/ 	.byte	0x05
	.zero		1


	//   ....[44]....
        /*03cc*/ 	.word	0x00002cc0
        /*03d0*/ 	.word	0x000000ff
        /*03d4*/ 	.word	0x00000000
        /*03d8*/ 	.short	0x010a
        /*03da*/ 	.byte	0x05
	.zero		1


	//   ....[45]....
        /*03dc*/ 	.word	0x00002d60
        /*03e0*/ 	.word	0x000000ff
        /*03e4*/ 	.word	0x00000000
        /*03e8*/ 	.short	0x010a
        /*03ea*/ 	.byte	0x05
	.zero		1


	//   ....[46]....
        /*03ec*/ 	.word	0x00002e00
        /*03f0*/ 	.word	0x000000ff
        /*03f4*/ 	.word	0x00000000
        /*03f8*/ 	.short	0x010a
        /*03fa*/ 	.byte	0x05
	.zero		1


	//   ....[47]....
        /*03fc*/ 	.word	0x00002ea0
        /*0400*/ 	.word	0x000000ff
        /*0404*/ 	.word	0x00000000
        /*0408*/ 	.short	0x010a
        /*040a*/ 	.byte	0x05
	.zero		1


	//   ....[48]....
        /*040c*/ 	.word	0x00002f40
        /*0410*/ 	.word	0x000000ff
        /*0414*/ 	.word	0x00000000
        /*0418*/ 	.short	0x010a
        /*041a*/ 	.byte	0x05
	.zero		1


	//   ....[49]....
        /*041c*/ 	.word	0x00002ff0
        /*0420*/ 	.word	0x00000000
        /*0424*/ 	.word	0x00000000
        /*0428*/ 	.short	0x010a
        /*042a*/ 	.byte	0xff
	.zero		1


	//   ....[50]....
        /*042c*/ 	.word	0x00003140
        /*0430*/ 	.word	0x000000ff
        /*0434*/ 	.word	0x000000d8
        /*0438*/ 	.short	0x010a
        /*043a*/ 	.byte	0x04
	.zero		1


	//   ....[51]....
        /*043c*/ 	.word	0x000031e0
        /*0440*/ 	.word	0x000000ff
        /*0444*/ 	.word	0x000000d0
        /*0448*/ 	.short	0x010a
        /*044a*/ 	.byte	0x04
	.zero		1


	//   ....[52]....
        /*044c*/ 	.word	0x00003280
        /*0450*/ 	.word	0x000000ff
        /*0454*/ 	.word	0x00000000
        /*0458*/ 	.short	0x0101
        /*045a*/ 	.byte	0x05
	.zero		1


	//   ....[53]....
        /*045c*/ 	.word	0x000032c0
        /*0460*/ 	.word	0x000000ff
        /*0464*/ 	.word	0x000000d8
        /*0468*/ 	.short	0x0106
        /*046a*/ 	.byte	0x04
	.zero		1


	//   ....[54]....
        /*046c*/ 	.word	0x00003300
        /*0470*/ 	.word	0x00000000
        /*0474*/ 	.word	0x000000d8
        /*0478*/ 	.short	0x010a
        /*047a*/ 	.byte	0xff
	.zero		1


	//   ....[55]....
        /*047c*/ 	.word	0x00003550
        /*0480*/ 	.word	0x000000ff
        /*0484*/ 	.word	0x00000008
        /*0488*/ 	.short	0x010a
        /*048a*/ 	.byte	0x05
	.zero		1


	//   ....[56]....
        /*048c*/ 	.word	0x00003570
        /*0490*/ 	.word	0x000000ff
        /*0494*/ 	.word	0x00000008
        /*0498*/ 	.short	0x010a
        /*049a*/ 	.byte	0x05
	.zero		1


	//   ....[57]....
        /*049c*/ 	.word	0x00003700
        /*04a0*/ 	.word	0x000000ff
        /*04a4*/ 	.word	0x00000008
        /*04a8*/ 	.short	0x010a
        /*04aa*/ 	.byte	0x05
	.zero		1


	//   ....[58]....
        /*04ac*/ 	.word	0x00003720
        /*04b0*/ 	.word	0x000000ff
        /*04b4*/ 	.word	0x00000008
        /*04b8*/ 	.short	0x010a
        /*04ba*/ 	.byte	0x05
	.zero		1


	//   ....[59]....
        /*04bc*/ 	.word	0x000037e0
        /*04c0*/ 	.word	0x000000ff
        /*04c4*/ 	.word	0x00000000
        /*04c8*/ 	.short	0x0101
        /*04ca*/ 	.byte	0x04
	.zero		1


	//   ....[60]....
        /*04cc*/ 	.word	0x00003b70
        /*04d0*/ 	.word	0x000000ff
        /*04d4*/ 	.word	0x000000d0
        /*04d8*/ 	.short	0x010a
        /*04da*/ 	.byte	0x14
	.zero		1


	//   ....[61]....
        /*04dc*/ 	.word	0x00003c10
        /*04e0*/ 	.word	0x000000ff
        /*04e4*/ 	.word	0x00000000
        /*04e8*/ 	.short	0x0101
        /*04ea*/ 	.byte	0x22
	.zero		1


	//   ....[62]....
        /*04ec*/ 	.word	0x00003c50
        /*04f0*/ 	.word	0x000000ff
        /*04f4*/ 	.word	0x000000f0
        /*04f8*/ 	.short	0x010a
        /*04fa*/ 	.byte	0x19
	.zero		1


	//   ....[63]....
        /*04fc*/ 	.word	0x00003cf0
        /*0500*/ 	.word	0x000000ff
        /*0504*/ 	.word	0x00000000
        /*0508*/ 	.short	0x010a
        /*050a*/ 	.byte	0x04
	.zero		1


	//   ....[64]....
        /*050c*/ 	.word	0x00003d40
        /*0510*/ 	.word	0x000000ff
        /*0514*/ 	.word	0x00000000
        /*0518*/ 	.short	0x010a
        /*051a*/ 	.byte	0x12
	.zero		1


	//   ....[65]....
        /*051c*/ 	.word	0x00003e90
        /*0520*/ 	.word	0x000000ff
        /*0524*/ 	.word	0x00000000
        /*0528*/ 	.short	0x010a
        /*052a*/ 	.byte	0x05
	.zero		1


	//   ....[66]....
        /*052c*/ 	.word	0x000041c0
        /*0530*/ 	.word	0x000000ff
        /*0534*/ 	.word	0x00000000
        /*0538*/ 	.short	0x010a
        /*053a*/ 	.byte	0x04
	.zero		1


	//   ....[67]....
        /*053c*/ 	.word	0x00004260
        /*0540*/ 	.word	0x00000000
        /*0544*/ 	.word	0x00000000
        /*0548*/ 	.short	0x010a
        /*054a*/ 	.byte	0xff
	.zero		1


	//   ....[68]....
        /*054c*/ 	.word	0x000042a0
        /*0550*/ 	.word	0x00000000
        /*0554*/ 	.word	0x00000000
        /*0558*/ 	.short	0x010a
        /*055a*/ 	.byte	0xff
	.zero		1


	//   ....[69]....
        /*055c*/ 	.word	0x00004310
        /*0560*/ 	.word	0x000000ff
        /*0564*/ 	.word	0x00000000
        /*0568*/ 	.short	0x0101
        /*056a*/ 	.byte	0x04
	.zero		1


	//   ....[70]....
        /*056c*/ 	.word	0x00004350
        /*0570*/ 	.word	0x000000ff
        /*0574*/ 	.word	0x00000100
        /*0578*/ 	.short	0x010a
        /*057a*/ 	.byte	0x14
	.zero		1


	//   ....[71]....
        /*057c*/ 	.word	0x000043c0
        /*0580*/ 	.word	0x000000ff
        /*0584*/ 	.word	0x00000000
        /*0588*/ 	.short	0x0101
        /*058a*/ 	.byte	0x04
	.zero		1


	//   ....[72]....
        /*058c*/ 	.word	0x00004900
        /*0590*/ 	.word	0x000000ff
        /*0594*/ 	.word	0x000000d0
        /*0598*/ 	.short	0x010a
        /*059a*/ 	.byte	0x1f
	.zero		1


	//   ....[73]....
        /*059c*/ 	.word	0x000049a0
        /*05a0*/ 	.word	0x000000ff
        /*05a4*/ 	.word	0x00000000
        /*05a8*/ 	.short	0x0101
        /*05aa*/ 	.byte	0x31
	.zero		1


	//   ....[74]....
        /*05ac*/ 	.word	0x00004ef0
        /*05b0*/ 	.word	0x000000ff
        /*05b4*/ 	.word	0x000000c8
        /*05b8*/ 	.short	0x010a
        /*05ba*/ 	.byte	0x1f
	.zero		1


	//   ....[75]....
        /*05bc*/ 	.word	0x00005090
        /*05c0*/ 	.word	0x000000ff
        /*05c4*/ 	.word	0x000000a0
        /*05c8*/ 	.short	0x010a
        /*05ca*/ 	.byte	0x1f
	.zero		1


	//   ....[76]....
        /*05cc*/ 	.word	0x000052b0
        /*05d0*/ 	.word	0x000000ff
        /*05d4*/ 	.word	0x00000080
        /*05d8*/ 	.short	0x010b
        /*05da*/ 	.byte	0x1f
	.zero		1


	//   ....[77]....
        /*05dc*/ 	.word	0x000052c0
        /*05e0*/ 	.word	0x000000ff
        /*05e4*/ 	.word	0x00000000
        /*05e8*/ 	.short	0x0101
        /*05ea*/ 	.byte	0x37
	.zero		1


	//   ....[78]....
        /*05ec*/ 	.word	0x000052d0
        /*05f0*/ 	.word	0x000000ff
        /*05f4*/ 	.word	0x000000a8
        /*05f8*/ 	.short	0x010a
        /*05fa*/ 	.byte	0x1f
	.zero		1


	//   ....[79]....
        /*05fc*/ 	.word	0x00005430
        /*0600*/ 	.word	0x000000ff
        /*0604*/ 	.word	0x00000088
        /*0608*/ 	.short	0x010b
        /*060a*/ 	.byte	0x1f
	.zero		1


	//   ....[80]....
        /*060c*/ 	.word	0x00005440
        /*0610*/ 	.word	0x000000ff
        /*0614*/ 	.word	0x00000000
        /*0618*/ 	.short	0x0101
        /*061a*/ 	.byte	0x36
	.zero		1


	//   ....[81]....
        /*061c*/ 	.word	0x00005450
        /*0620*/ 	.word	0x000000ff
        /*0624*/ 	.word	0x000000b0
        /*0628*/ 	.short	0x010a
        /*062a*/ 	.byte	0x1f
	.zero		1


	//   ....[82]....
        /*062c*/ 	.word	0x000055d0
        /*0630*/ 	.word	0x000000ff
        /*0634*/ 	.word	0x00000090
        /*0638*/ 	.short	0x010b
        /*063a*/ 	.byte	0x1f
	.zero		1


	//   ....[83]....
        /*063c*/ 	.word	0x000055e0
        /*0640*/ 	.word	0x000000ff
        /*0644*/ 	.word	0x00000000
        /*0648*/ 	.short	0x0101
        /*064a*/ 	.byte	0x35
	.zero		1


	//   ....[84]....
        /*064c*/ 	.word	0x000055f0
        /*0650*/ 	.word	0x000000ff
        /*0654*/ 	.word	0x000000b8
        /*0658*/ 	.short	0x010a
        /*065a*/ 	.byte	0x1f
	.zero		1


	//   ....[85]....
        /*065c*/ 	.word	0x000057c0
        /*0660*/ 	.word	0x000000ff
        /*0664*/ 	.word	0x00000098
        /*0668*/ 	.short	0x010b
        /*066a*/ 	.byte	0x1f
	.zero		1


	//   ....[86]....
        /*066c*/ 	.word	0x000057d0
        /*0670*/ 	.word	0x000000ff
        /*0674*/ 	.word	0x00000000
        /*0678*/ 	.short	0x0101
        /*067a*/ 	.byte	0x32
	.zero		1


	//   ....[87]....
        /*067c*/ 	.word	0x00005800
        /*0680*/ 	.word	0x000000ff
        /*0684*/ 	.word	0x000000a0
        /*0688*/ 	.short	0x010a
        /*068a*/ 	.byte	0x1f
	.zero		1


	//   ....[88]....
        /*068c*/ 	.word	0x00005820
        /*0690*/ 	.word	0x000000ff
        /*0694*/ 	.word	0x000000a8
        /*0698*/ 	.short	0x010a
        /*069a*/ 	.byte	0x1f
	.zero		1


	//   ....[89]....
        /*069c*/ 	.word	0x00005840
        /*06a0*/ 	.word	0x000000ff
        /*06a4*/ 	.word	0x000000b0
        /*06a8*/ 	.short	0x010a
        /*06aa*/ 	.byte	0x1f
	.zero		1


	//   ....[90]....
        /*06ac*/ 	.word	0x00005880
        /*06b0*/ 	.word	0x00000000
        /*06b4*/ 	.word	0x000000b8
        /*06b8*/ 	.short	0x010a
        /*06ba*/ 	.byte	0xff
	.zero		1


	//   ....[91]....
        /*06bc*/ 	.word	0x00005c00
        /*06c0*/ 	.word	0x000000ff
        /*06c4*/ 	.word	0x000000d0
        /*06c8*/ 	.short	0x010a
        /*06ca*/ 	.byte	0x31
	.zero		1


	//   ....[92]....
        /*06cc*/ 	.word	0x00005cd0
        /*06d0*/ 	.word	0x000000ff
        /*06d4*/ 	.word	0x00000000
        /*06d8*/ 	.short	0x0101
        /*06da*/ 	.byte	0x04
	.zero		1


	//   ....[93]....
        /*06dc*/ 	.word	0x00006940
        /*06e0*/ 	.word	0x000000ff
        /*06e4*/ 	.word	0x00000080
        /*06e8*/ 	.short	0x010a
        /*06ea*/ 	.byte	0x31
	.zero		1


	//   ....[94]....
        /*06ec*/ 	.word	0x000069d0
        /*06f0*/ 	.word	0x00000069
        /*06f4*/ 	.word	0x000000e0
        /*06f8*/ 	.short	0x010a
        /*06fa*/ 	.byte	0xff
	.zero		1


	//   ....[95]....
        /*06fc*/ 	.word	0x00006b90
        /*0700*/ 	.word	0x000000ff
        /*0704*/ 	.word	0x00000080
        /*0708*/ 	.short	0x010a
        /*070a*/ 	.byte	0x31
	.zero		1


	//   ....[96]....
        /*070c*/ 	.word	0x00006c80
        /*0710*/ 	.word	0x00000069
        /*0714*/ 	.word	0x000000e0
        /*0718*/ 	.short	0x010a
        /*071a*/ 	.byte	0xff
	.zero		1


	//   ....[97]....
        /*071c*/ 	.word	0x00007770
        /*0720*/ 	.word	0x00000000
        /*0724*/ 	.word	0x00000000
        /*0728*/ 	.short	0x0101
        /*072a*/ 	.byte	0xff
	.zero		1


	//   ....[98]....
        /*072c*/ 	.word	0x00007780
        /*0730*/ 	.word	0x00000003
        /*0734*/ 	.word	0x00000080
        /*0738*/ 	.short	0x010a
        /*073a*/ 	.byte	0xff
	.zero		1


	//   ....[99]....
        /*073c*/ 	.word	0x00007860
        /*0740*/ 	.word	0x00000003
        /*0744*/ 	.word	0x00000080
        /*0748*/ 	.short	0x010a
        /*074a*/ 	.byte	0xff
	.zero		1


	//   ....[100]....
        /*074c*/ 	.word	0x000083e0
        /*0750*/ 	.word	0x00000070
        /*0754*/ 	.word	0x00000000
        /*0758*/ 	.short	0x0101
        /*075a*/ 	.byte	0xff
	.zero		1


	//   ....[101]....
        /*075c*/ 	.word	0x00008400
        /*0760*/ 	.word	0x00000046
        /*0764*/ 	.word	0x00000080
        /*0768*/ 	.short	0x010a
        /*076a*/ 	.byte	0xff
	.zero		1


	//   ....[102]....
        /*076c*/ 	.word	0x000084d0
        /*0770*/ 	.word	0x00000046
        /*0774*/ 	.word	0x00000080
        /*0778*/ 	.short	0x010a
        /*077a*/ 	.byte	0xff
	.zero		1


	//   ....[103]....
        /*077c*/ 	.word	0x00009040
        /*0780*/ 	.word	0x00000046
        /*0784*/ 	.word	0x00000000
        /*0788*/ 	.short	0x0101
        /*078a*/ 	.byte	0xff
	.zero		1


	//   ....[104]....
        /*078c*/ 	.word	0x00009060
        /*0790*/ 	.word	0x00000045
        /*0794*/ 	.word	0x00000080
        /*0798*/ 	.short	0x010a
        /*079a*/ 	.byte	0xff
	.zero		1


	//   ....[105]....
        /*079c*/ 	.word	0x00009130
        /*07a0*/ 	.word	0x00000045
        /*07a4*/ 	.word	0x00000080
        /*07a8*/ 	.short	0x010a
        /*07aa*/ 	.byte	0xff
	.zero		1


	//   ....[106]....
        /*07ac*/ 	.word	0x00009520
        /*07b0*/ 	.word	0x00000069
        /*07b4*/ 	.word	0x00000000
        /*07b8*/ 	.short	0x0101
        /*07ba*/ 	.byte	0xff
	.zero		1


	//   ....[107]....
        /*07bc*/ 	.word	0x00009cf0
        /*07c0*/ 	.word	0x00000002
        /*07c4*/ 	.word	0x00000000
        /*07c8*/ 	.short	0x0101
        /*07ca*/ 	.byte	0xff
	.zero		1


	//   ....[108]....
        /*07cc*/ 	.word	0x00009f70
        /*07d0*/ 	.word	0x000000ff
        /*07d4*/ 	.word	0x00000000
        /*07d8*/ 	.short	0x0101
        /*07da*/ 	.byte	0x04
	.zero		1


	//   ....[109]....
        /*07dc*/ 	.word	0x00009fa0
        /*07e0*/ 	.word	0x00000000
        /*07e4*/ 	.word	0x00000040
        /*07e8*/ 	.short	0x010a
        /*07ea*/ 	.byte	0xff
	.zero		1


	//   ....[110]....
        /*07ec*/ 	.word	0x0000a000
        /*07f0*/ 	.word	0x00000000
        /*07f4*/ 	.word	0x00000040
        /*07f8*/ 	.short	0x010a
        /*07fa*/ 	.byte	0xff
	.zero		1


	//   ....[111]....
        /*07fc*/ 	.word	0x0000a060
        /*0800*/ 	.word	0x00000000
        /*0804*/ 	.word	0x000000d0
        /*0808*/ 	.short	0x010a
        /*080a*/ 	.byte	0xff
	.zero		1


	//   ....[112]....
        /*080c*/ 	.word	0x0000a0c0
        /*0810*/ 	.word	0x00000000
        /*0814*/ 	.word	0x00000000
        /*0818*/ 	.short	0x010a
        /*081a*/ 	.byte	0xff
	.zero		1


	//   ....[113]....
        /*081c*/ 	.word	0x0000a120
        /*0820*/ 	.word	0x00000000
        /*0824*/ 	.word	0x00000000
        /*0828*/ 	.short	0x010a
        /*082a*/ 	.byte	0xff
	.zero		1


	//   ....[114]....
        /*082c*/ 	.word	0x0000a180
        /*0830*/ 	.word	0x00000000
        /*0834*/ 	.word	0x00000000
        /*0838*/ 	.short	0x010a
        /*083a*/ 	.byte	0xff
	.zero		1


	//   ....[115]....
        /*083c*/ 	.word	0x0000a1e0
        /*0840*/ 	.word	0x00000000
        /*0844*/ 	.word	0x00000000
        /*0848*/ 	.short	0x010a
        /*084a*/ 	.byte	0xff
	.zero		1


	//   ....[116]....
        /*084c*/ 	.word	0x0000a240
        /*0850*/ 	.word	0x00000000
        /*0854*/ 	.word	0x00000000
        /*0858*/ 	.short	0x010a
        /*085a*/ 	.byte	0xff
	.zero		1


	//   ....[117]....
        /*085c*/ 	.word	0x0000a2a0
        /*0860*/ 	.word	0x00000000
        /*0864*/ 	.word	0x00000000
        /*0868*/ 	.short	0x010a
        /*086a*/ 	.byte	0xff
	.zero		1


	//   ....[118]....
        /*086c*/ 	.word	0x0000a300
        /*0870*/ 	.word	0x00000000
        /*0874*/ 	.word	0x00000000
        /*0878*/ 	.short	0x010a
        /*087a*/ 	.byte	0xff
	.zero		1


	//   ....[119]....
        /*087c*/ 	.word	0x0000a360
        /*0880*/ 	.word	0x00000004
        /*0884*/ 	.word	0x000000d8
        /*0888*/ 	.short	0x010a
        /*088a*/ 	.byte	0xff
	.zero		1


	//   ....[120]....
        /*088c*/ 	.word	0x0000a3c0
        /*0890*/ 	.word	0x00000004
        /*0894*/ 	.word	0x000000d0
        /*0898*/ 	.short	0x010a
        /*089a*/ 	.byte	0xff
	.zero		1


	//   ....[121]....
        /*089c*/ 	.word	0x0000a420
        /*08a0*/ 	.word	0x00000005
        /*08a4*/ 	.word	0x00000008
        /*08a8*/ 	.short	0x010a
        /*08aa*/ 	.byte	0xff
	.zero		1


	//   ....[122]....
        /*08ac*/ 	.word	0x0000a500
        /*08b0*/ 	.word	0x00000003
        /*08b4*/ 	.word	0x00000008
        /*08b8*/ 	.short	0x010a
        /*08ba*/ 	.byte	0xff
	.zero		1


	//   ....[123]....
        /*08bc*/ 	.word	0x0000a560
        /*08c0*/ 	.word	0x00000004
        /*08c4*/ 	.word	0x000000d0
        /*08c8*/ 	.short	0x010a
        /*08ca*/ 	.byte	0xff
	.zero		1


	//   ....[124]....
        /*08cc*/ 	.word	0x0000a5c0
        /*08d0*/ 	.word	0x00000004
        /*08d4*/ 	.word	0x000000f0
        /*08d8*/ 	.short	0x010a
        /*08da*/ 	.byte	0xff
	.zero		1


	//   ....[125]....
        /*08dc*/ 	.word	0x0000a620
        /*08e0*/ 	.word	0x00000004
        /*08e4*/ 	.word	0x00000000
        /*08e8*/ 	.short	0x010a
        /*08ea*/ 	.byte	0xff
	.zero		1


	//   ....[126]....
        /*08ec*/ 	.word	0x0000a680
        /*08f0*/ 	.word	0x00000000
        /*08f4*/ 	.word	0x00000000
        /*08f8*/ 	.short	0x010a
        /*08fa*/ 	.byte	0xff
	.zero		1


	//   ....[127]....
        /*08fc*/ 	.word	0x0000a6e0
        /*0900*/ 	.word	0x00000000
        /*0904*/ 	.word	0x00000100
        /*0908*/ 	.short	0x010a
        /*090a*/ 	.byte	0xff
	.zero		1


	//   ....[128]....
        /*090c*/ 	.word	0x0000a740
        /*0910*/ 	.word	0x00000002
        /*0914*/ 	.word	0x000000d0
        /*0918*/ 	.short	0x010a
        /*091a*/ 	.byte	0xff
	.zero		1


	//   ....[129]....
        /*091c*/ 	.word	0x0000a7a0
        /*0920*/ 	.word	0x00000002
        /*0924*/ 	.word	0x000000c8
        /*0928*/ 	.short	0x010a
        /*092a*/ 	.byte	0xff
	.zero		1


	//   ....[130]....
        /*092c*/ 	.word	0x0000a800
        /*0930*/ 	.word	0x00000003
        /*0934*/ 	.word	0x000000a0
        /*0938*/ 	.short	0x010a
        /*093a*/ 	.byte	0xff
	.zero		1


	//   ....[131]....
        /*093c*/ 	.word	0x0000a860
        /*0940*/ 	.word	0x00000003
        /*0944*/ 	.word	0x000000a8
        /*0948*/ 	.short	0x010a
        /*094a*/ 	.byte	0xff
	.zero		1


	//   ....[132]....
        /*094c*/ 	.word	0x0000a8c0
        /*0950*/ 	.word	0x00000003
        /*0954*/ 	.word	0x000000b0
        /*0958*/ 	.short	0x010a
        /*095a*/ 	.byte	0xff
	.zero		1


	//   ....[133]....
        /*095c*/ 	.word	0x0000a920
        /*0960*/ 	.word	0x00000003
        /*0964*/ 	.word	0x000000b8
        /*0968*/ 	.short	0x010a
        /*096a*/ 	.byte	0xff
	.zero		1


	//   ....[134]....
        /*096c*/ 	.word	0x0000a980
        /*0970*/ 	.word	0x00000000
        /*0974*/ 	.word	0x000000a0
        /*0978*/ 	.short	0x010a
        /*097a*/ 	.byte	0xff
	.zero		1


	//   ....[135]....
        /*097c*/ 	.word	0x0000a9e0
        /*0980*/ 	.word	0x00000000
        /*0984*/ 	.word	0x000000a8
        /*0988*/ 	.short	0x010a
        /*098a*/ 	.byte	0xff
	.zero		1


	//   ....[136]....
        /*098c*/ 	.word	0x0000aa40
        /*0990*/ 	.word	0x00000000
        /*0994*/ 	.word	0x000000b0
        /*0998*/ 	.short	0x010a
        /*099a*/ 	.byte	0xff
	.zero		1


	//   ....[137]....
        /*099c*/ 	.word	0x0000aaa0
        /*09a0*/ 	.word	0x00000000
        /*09a4*/ 	.word	0x000000d0
        /*09a8*/ 	.short	0x010a
        /*09aa*/ 	.byte	0xff
	.zero		1


	//   ....[138]....
        /*09ac*/ 	.word	0x0000ab00
        /*09b0*/ 	.word	0x00000002
        /*09b4*/ 	.word	0x00000080
        /*09b8*/ 	.short	0x010a
        /*09ba*/ 	.byte	0xff
	.zero		1


	//   ....[139]....
        /*09bc*/ 	.word	0x0000ab50
        /*09c0*/ 	.word	0x00000069
        /*09c4*/ 	.word	0x000000e0
        /*09c8*/ 	.short	0x010a
        /*09ca*/ 	.byte	0xff
	.zero		1


	//   ....[140]....
        /*09cc*/ 	.word	0x0000aba0
        /*09d0*/ 	.word	0x00000003
        /*09d4*/ 	.word	0x00000080
        /*09d8*/ 	.short	0x010a
        /*09da*/ 	.byte	0xff
	.zero		1


	//   ....[141]....
        /*09dc*/ 	.word	0x0000abf0
        /*09e0*/ 	.word	0x00000046
        /*09e4*/ 	.word	0x00000080
        /*09e8*/ 	.short	0x010a
        /*09ea*/ 	.byte	0xff
	.zero		1


	//   ....[142]....
        /*09ec*/ 	.word	0x0000ac40
        /*09f0*/ 	.word	0x00000045
        /*09f4*/ 	.word	0x00000080
        /*09f8*/ 	.short	0x010a
        /*09fa*/ 	.byte	0xff
	.zero		1


	//----- nvinfo : EIATTR_NUM_MBARRIERS
	.align		4
.L_47:
        /*09fc*/ 	.byte	0x03, 0x38
        /*09fe*/ 	.short	0x0021


	//----- nvinfo : EIATTR_EXIT_INSTR_OFFSETS
	.align		4
        /*0a00*/ 	.byte	0x04, 0x1c
        /*0a02*/ 	.short	(.L_49 - .L_48)


	//   ....[0]....
.L_48:
        /*0a04*/ 	.word	0x00003020


	//   ....[1]....
        /*0a08*/ 	.word	0x000032d0


	//   ....[2]....
        /*0a0c*/ 	.word	0x00003330


	//   ....[3]....
        /*0a10*/ 	.word	0x000045e0


	//   ....[4]....
        /*0a14*/ 	.word	0x000058b0


	//   ....[5]....
        /*0a18*/ 	.word	0x000058f0


	//   ....[6]....
        /*0a1c*/ 	.word	0x00009e50


	//   ....[7]....
        /*0a20*/ 	.word	0x00009ed0


	//   ....[8]....
        /*0a24*/ 	.word	0x00009f00


	//   ....[9]....
        /*0a28*/ 	.word	0x00009f80


	//----- nvinfo : EIATTR_MAX_THREADS
	.align		4
.L_49:
        /*0a2c*/ 	.byte	0x04, 0x05
        /*0a2e*/ 	.short	(.L_51 - .L_50)
.L_50:
        /*0a30*/ 	.word	0x00000100
        /*0a34*/ 	.word	0x00000001
        /*0a38*/ 	.word	0x00000001


	//----- nvinfo : EIATTR_CRS_STACK_SIZE
	.align		4
.L_51:
        /*0a3c*/ 	.byte	0x04, 0x1e
        /*0a3e*/ 	.short	(.L_53 - .L_52)
.L_52:
        /*0a40*/ 	.word	0x00000000


	//----- nvinfo : EIATTR_CBANK_PARAM_SIZE
	.align		4
.L_53:
        /*0a44*/ 	.byte	0x03, 0x19
        /*0a46*/ 	.short	0x0800


	//----- nvinfo : EIATTR_PARAM_CBANK
	.align		4
        /*0a48*/ 	.byte	0x04, 0x0a
        /*0a4a*/ 	.short	(.L_55 - .L_54)
	.align		4
.L_54:
        /*0a4c*/ 	.word	index@(.nv.constant0._ZN7cutlass13device_kernelINS_4conv6kernel13ConvUniversalINS1_16ConvProblemShapeILNS1_8OperatorE0ELi2EEENS1_10collective14CollectiveConvINS1_47MainloopSm100TmaUmmaWarpSpecializedImplicitGemmILS5_0ELi8ELi2ELi1ELi2EN4cute5tupleIJNSA_1CILi2EEENSC_ILi1EEESE_EEEEENSB_IJNSC_ILi256EEENSC_ILi128EEENSB_IJNSC_ILi64EEEEEEEEENS_10bfloat16_tESM_NSA_8TiledMMAINSA_8MMA_AtomIJNSA_26SM100_MMA_F16BF16_2x1SM_SSISM_SM_fLi256ELi128ELNSA_4UMMA5MajorE0ELSR_0ELNSQ_7ScaleInE0ELSS_0EEEEEENSA_6LayoutINSB_IJSE_SE_SE_EEENSB_IJNSC_ILi0EEESX_SX_EEEEENSB_IJNSA_10UnderscoreES10_S10_EEEEENS7_6detail27Sm100ImplicitGemmTileTraitsINSA_25SM100_TMA_2SM_LOAD_IM2COLENSA_14ComposedLayoutINSA_7SwizzleILi3ELi4ELi3EEENSA_18smem_ptr_flag_bitsILi16EEENSV_INSB_IJNSC_ILi8EEESJ_EEENSB_IJSJ_SE_EEEEEEEvEENS14_INSA_18SM100_TMA_2SM_LOADES1F_vEEEENS_8epilogue10collective18CollectiveEpilogueINS1K_23Sm100TmaWarpSpecializedILi4ELi2ELi32ELb1ELb0EEEJNSB_IJSI_SI_SK_EEENSB_IJNSV_ISI_SE_EENSV_INSC_ILi32EEESE_EEEEESM_NSB_IJNSB_IJlllEEESE_SX_EEESM_S1V_NS1K_6fusion15FusionCallbacksIS1O_NS1W_17LinearCombinationISM_fSM_fLNS_15FloatRoundStyleE2EEES1P_S1T_JEEENSA_5SM1004TMEM4LOAD26SM100_TMEM_LOAD_32dp32b32xENSA_20SM90_TMA_LOAD_IM2COLENS16_INS17_ILi2ELi4ELi3EEES1A_NSV_INSB_IJS1B_S1R_EEENSB_IJS1R_SE_EEEEEEENSA_39AutoVectorizingCopyWithAssumedAlignmentILi128EEENSA_21SM90_TMA_STORE_IM2COLES2B_S2D_S2D_EEEvvEEEEvNT_6ParamsE)
        /*0a50*/ 	.short	0x0380
        /*0a52*/ 	.short	0x0800


	//----- nvinfo : EIATTR_SW_WAR
	.align		4
.L_55:
        /*0a54*/ 	.byte	0x04, 0x36
        /*0a56*/ 	.short	(.L_57 - .L_56)
.L_56:
        /*0a58*/ 	.word	0x00000008
.L_57:


//--------------------- .nv.callgraph             --------------------------
	.section	.nv.callgraph,"",@"SHT_CUDA_CALLGRAPH"
	.align	4
	.sectionentsize	8
	.align		4
        /*0000*/ 	.word	0x00000000
	.align		4
        /*0004*/ 	.word	0xffffffff
	.align		4
        /*0008*/ 	.word	index@(_ZN7cutlass13device_kernelINS_4conv6kernel13ConvUniversalINS1_16ConvProblemShapeILNS1_8OperatorE0ELi2EEENS1_10collective14CollectiveConvINS1_47MainloopSm100TmaUmmaWarpSpecializedImplicitGemmILS5_0ELi8ELi2ELi1ELi2EN4cute5tupleIJNSA_1CILi2EEENSC_ILi1EEESE_EEEEENSB_IJNSC_ILi256EEENSC_ILi128EEENSB_IJNSC_ILi64EEEEEEEEENS_10bfloat16_tESM_NSA_8TiledMMAINSA_8MMA_AtomIJNSA_26SM100_MMA_F16BF16_2x1SM_SSISM_SM_fLi256ELi128ELNSA_4UMMA5MajorE0ELSR_0ELNSQ_7ScaleInE0ELSS_0EEEEEENSA_6LayoutINSB_IJSE_SE_SE_EEENSB_IJNSC_ILi0EEESX_SX_EEEEENSB_IJNSA_10UnderscoreES10_S10_EEEEENS7_6detail27Sm100ImplicitGemmTileTraitsINSA_25SM100_TMA_2SM_LOAD_IM2COLENSA_14ComposedLayoutINSA_7SwizzleILi3ELi4ELi3EEENSA_18smem_ptr_flag_bitsILi16EEENSV_INSB_IJNSC_ILi8EEESJ_EEENSB_IJSJ_SE_EEEEEEEvEENS14_INSA_18SM100_TMA_2SM_LOADES1F_vEEEENS_8epilogue10collective18CollectiveEpilogueINS1K_23Sm100TmaWarpSpecializedILi4ELi2ELi32ELb1ELb0EEEJNSB_IJSI_SI_SK_EEENSB_IJNSV_ISI_SE_EENSV_INSC_ILi32EEESE_EEEEESM_NSB_IJNSB_IJlllEEESE_SX_EEESM_S1V_NS1K_6fusion15FusionCallbacksIS1O_NS1W_17LinearCombinationISM_fSM_fLNS_15FloatRoundStyleE2EEES1P_S1T_JEEENSA_5SM1004TMEM4LOAD26SM100_TMEM_LOAD_32dp32b32xENSA_20SM90_TMA_LOAD_IM2COLENS16_INS17_ILi2ELi4ELi3EEES1A_NSV_INSB_IJS1B_S1R_EEENSB_IJS1R_SE_EEEEEEENSA_39AutoVectorizingCopyWithAssumedAlignmentILi128EEENSA_21SM90_TMA_STORE_IM2COLES2B_S2D_S2D_EEEvvEEEEvNT_6ParamsE)
	.align		4
        /*000c*/ 	.word	index@(__assertfail)
	.align		4
        /*0010*/ 	.word	0x00000000
	.align		4
        /*0014*/ 	.word	0xfffffffe
	.align		4
        /*0018*/ 	.word	0x00000000
	.align		4
        /*001c*/ 	.word	0xfffffffd
	.align		4
        /*0020*/ 	.word	0x00000000
	.align		4
        /*0024*/ 	.word	0xfffffffc


//--------------------- .nv.constant4             --------------------------
	.section	.nv.constant4,"a",@progbits
	.align	8
	.align		8
.nv.constant4:
        /*0000*/ 	.dword	__assertfail
	.align		8
        /*0008*/ 	.dword	__unnamed_1
	.align		8
        /*0010*/ 	.dword	__unnamed_2
	.align		8
        /*0018*/ 	.dword	_ZN39_INTERNAL_a7cca2c5_4_k_cu_59bd0aca_31224cuda3std3__45__cpo5beginE
	.align		8
        /*0020*/ 	.dword	_ZN39_INTERNAL_a7cca2c5_4_k_cu_59bd0aca_31224cuda3std3__45__cpo3endE
	.align		8
        /*0028*/ 	.dword	_ZN39_INTERNAL_a7cca2c5_4_k_cu_59bd0aca_31224cuda3std3__45__cpo6cbeginE
	.align		8
        /*0030*/ 	.dword	_ZN39_INTERNAL_a7cca2c5_4_k_cu_59bd0aca_31224cuda3std3__45__cpo4cendE
	.align		8
        /*0038*/ 	.dword	_ZN39_INTERNAL_a7cca2c5_4_k_cu_59bd0aca_31224cuda3std3__441_GLOBAL__N__a7cca2c5_4_k_cu_59bd0aca_31226ignoreE
	.align		8
        /*0040*/ 	.dword	_ZN39_INTERNAL_a7cca2c5_4_k_cu_59bd0aca_31224cuda3std3__419piecewise_constructE
	.align		8
        /*0048*/ 	.dword	_ZN39_INTERNAL_a7cca2c5_4_k_cu_59bd0aca_31224cuda3std3__48in_placeE
	.align		8
        /*0050*/ 	.dword	_ZN39_INTERNAL_a7cca2c5_4_k_cu_59bd0aca_31224cuda3std6ranges3__45__cpo4swapE
	.align		8
        /*0058*/ 	.dword	_ZN39_INTERNAL_a7cca2c5_4_k_cu_59bd0aca_31224cuda3std6ranges3__45__cpo9iter_moveE
	.align		8
        /*0060*/ 	.dword	_ZN39_INTERNAL_a7cca2c5_4_k_cu_59bd0aca_31224cute7productE
	.align		8
        /*0068*/ 	.dword	_ZN39_INTERNAL_a7cca2c5_4_k_cu_59bd0aca_31224cute1_E
	.align		8
        /*0070*/ 	.dword	$str$27
	.align		8
        /*0078*/ 	.dword	$str$28
	.align		8
        /*0080*/ 	.dword	$str$29
	.align		8
        /*0088*/ 	.dword	$str$30


//--------------------- .text._ZN7cutlass13device_kernelINS_4conv6kernel13ConvUniversalINS1_16ConvProblemShapeILNS1_8OperatorE0ELi2EEENS1_10collective14CollectiveConvINS1_47MainloopSm100TmaUmmaWarpSpecializedImplicitGemmILS5_0ELi8ELi2ELi1ELi2EN4cute5tupleIJNSA_1CILi2EEENSC_ILi1EEESE_EEEEENSB_IJNSC_ILi256EEENSC_ILi128EEENSB_IJNSC_ILi64EEEEEEEEENS_10bfloat16_tESM_NSA_8TiledMMAINSA_8MMA_AtomIJNSA_26SM100_MMA_F16BF16_2x1SM_SSISM_SM_fLi256ELi128ELNSA_4UMMA5MajorE0ELSR_0ELNSQ_7ScaleInE0ELSS_0EEEEEENSA_6LayoutINSB_IJSE_SE_SE_EEENSB_IJNSC_ILi0EEESX_SX_EEEEENSB_IJNSA_10UnderscoreES10_S10_EEEEENS7_6detail27Sm100ImplicitGemmTileTraitsINSA_25SM100_TMA_2SM_LOAD_IM2COLENSA_14ComposedLayoutINSA_7SwizzleILi3ELi4ELi3EEENSA_18smem_ptr_flag_bitsILi16EEENSV_INSB_IJNSC_ILi8EEESJ_EEENSB_IJSJ_SE_EEEEEEEvEENS14_INSA_18SM100_TMA_2SM_LOADES1F_vEEEENS_8epilogue10collective18CollectiveEpilogueINS1K_23Sm100TmaWarpSpecializedILi4ELi2ELi32ELb1ELb0EEEJNSB_IJSI_SI_SK_EEENSB_IJNSV_ISI_SE_EENSV_INSC_ILi32EEESE_EEEEESM_NSB_IJNSB_IJlllEEESE_SX_EEESM_S1V_NS1K_6fusion15FusionCallbacksIS1O_NS1W_17LinearCombinationISM_fSM_fLNS_15FloatRoundStyleE2EEES1P_S1T_JEEENSA_5SM1004TMEM4LOAD26SM100_TMEM_LOAD_32dp32b32xENSA_20SM90_TMA_LOAD_IM2COLENS16_INS17_ILi2ELi4ELi3EEES1A_NSV_INSB_IJS1B_S1R_EEENSB_IJS1R_SE_EEEEEEENSA_39AutoVectorizingCopyWithAssumedAlignmentILi128EEENSA_21SM90_TMA_STORE_IM2COLES2B_S2D_S2D_EEEvvEEEEvNT_6ParamsE --------------------------
	.section	.text._ZN7cutlass13device_kernelINS_4conv6kernel13ConvUniversalINS1_16ConvProblemShapeILNS1_8OperatorE0ELi2EEENS1_10collective14CollectiveConvINS1_47MainloopSm100TmaUmmaWarpSpecializedImplicitGemmILS5_0ELi8ELi2ELi1ELi2EN4cute5tupleIJNSA_1CILi2EEENSC_ILi1EEESE_EEEEENSB_IJNSC_ILi256EEENSC_ILi128EEENSB_IJNSC_ILi64EEEEEEEEENS_10bfloat16_tESM_NSA_8TiledMMAINSA_8MMA_AtomIJNSA_26SM100_MMA_F16BF16_2x1SM_SSISM_SM_fLi256ELi128ELNSA_4UMMA5MajorE0ELSR_0ELNSQ_7ScaleInE0ELSS_0EEEEEENSA_6LayoutINSB_IJSE_SE_SE_EEENSB_IJNSC_ILi0EEESX_SX_EEEEENSB_IJNSA_10UnderscoreES10_S10_EEEEENS7_6detail27Sm100ImplicitGemmTileTraitsINSA_25SM100_TMA_2SM_LOAD_IM2COLENSA_14ComposedLayoutINSA_7SwizzleILi3ELi4ELi3EEENSA_18smem_ptr_flag_bitsILi16EEENSV_INSB_IJNSC_ILi8EEESJ_EEENSB_IJSJ_SE_EEEEEEEvEENS14_INSA_18SM100_TMA_2SM_LOADES1F_vEEEENS_8epilogue10collective18CollectiveEpilogueINS1K_23Sm100TmaWarpSpecializedILi4ELi2ELi32ELb1ELb0EEEJNSB_IJSI_SI_SK_EEENSB_IJNSV_ISI_SE_EENSV_INSC_ILi32EEESE_EEEEESM_NSB_IJNSB_IJlllEEESE_SX_EEESM_S1V_NS1K_6fusion15FusionCallbacksIS1O_NS1W_17LinearCombinationISM_fSM_fLNS_15FloatRoundStyleE2EEES1P_S1T_JEEENSA_5SM1004TMEM4LOAD26SM100_TMEM_LOAD_32dp32b32xENSA_20SM90_TMA_LOAD_IM2COLENS16_INS17_ILi2ELi4ELi3EEES1A_NSV_INSB_IJS1B_S1R_EEENSB_IJS1R_SE_EEEEEEENSA_39AutoVectorizingCopyWithAssumedAlignmentILi128EEENSA_21SM90_TMA_STORE_IM2COLES2B_S2D_S2D_EEEvvEEEEvNT_6ParamsE,"ax",@progbits
	.align	128
.text._ZN7cutlass13device_kernelINS_4conv6kernel13ConvUniversalINS1_16ConvProblemShapeILNS1_8OperatorE0ELi2EEENS1_10collective14CollectiveConvINS1_47MainloopSm100TmaUmmaWarpSpecializedImplicitGemmILS5_0ELi8ELi2ELi1ELi2EN4cute5tupleIJNSA_1CILi2EEENSC_ILi1EEESE_EEEEENSB_IJNSC_ILi256EEENSC_ILi128EEENSB_IJNSC_ILi64EEEEEEEEENS_10bfloat16_tESM_NSA_8TiledMMAINSA_8MMA_AtomIJNSA_26SM100_MMA_F16BF16_2x1SM_SSISM_SM_fLi256ELi128ELNSA_4UMMA5MajorE0ELSR_0ELNSQ_7ScaleInE0ELSS_0EEEEEENSA_6LayoutINSB_IJSE_SE_SE_EEENSB_IJNSC_ILi0EEESX_SX_EEEEENSB_IJNSA_10UnderscoreES10_S10_EEEEENS7_6detail27Sm100ImplicitGemmTileTraitsINSA_25SM100_TMA_2SM_LOAD_IM2COLENSA_14ComposedLayoutINSA_7SwizzleILi3ELi4ELi3EEENSA_18smem_ptr_flag_bitsILi16EEENSV_INSB_IJNSC_ILi8EEESJ_EEENSB_IJSJ_SE_EEEEEEEvEENS14_INSA_18SM100_TMA_2SM_LOADES1F_vEEEENS_8epilogue10collective18CollectiveEpilogueINS1K_23Sm100TmaWarpSpecializedILi4ELi2ELi32ELb1ELb0EEEJNSB_IJSI_SI_SK_EEENSB_IJNSV_ISI_SE_EENSV_INSC_ILi32EEESE_EEEEESM_NSB_IJNSB_IJlllEEESE_SX_EEESM_S1V_NS1K_6fusion15FusionCallbacksIS1O_NS1W_17LinearCombinationISM_fSM_fLNS_15FloatRoundStyleE2EEES1P_S1T_JEEENSA_5SM1004TMEM4LOAD26SM100_TMEM_LOAD_32dp32b32xENSA_20SM90_TMA_LOAD_IM2COLENS16_INS17_ILi2ELi4ELi3EEES1A_NSV_INSB_IJS1B_S1R_EEENSB_IJS1R_SE_EEEEEEENSA_39AutoVectorizingCopyWithAssumedAlignmentILi128EEENSA_21SM90_TMA_STORE_IM2COLES2B_S2D_S2D_EEEvvEEEEvNT_6ParamsE:
        .type           _ZN7cutlass13device_kernelINS_4conv6kernel13ConvUniversalINS1_16ConvProblemShapeILNS1_8OperatorE0ELi2EEENS1_10collective14CollectiveConvINS1_47MainloopSm100TmaUmmaWarpSpecializedImplicitGemmILS5_0ELi8ELi2ELi1ELi2EN4cute5tupleIJNSA_1CILi2EEENSC_ILi1EEESE_EEEEENSB_IJNSC_ILi256EEENSC_ILi128EEENSB_IJNSC_ILi64EEEEEEEEENS_10bfloat16_tESM_NSA_8TiledMMAINSA_8MMA_AtomIJNSA_26SM100_MMA_F16BF16_2x1SM_SSISM_SM_fLi256ELi128ELNSA_4UMMA5MajorE0ELSR_0ELNSQ_7ScaleInE0ELSS_0EEEEEENSA_6LayoutINSB_IJSE_SE_SE_EEENSB_IJNSC_ILi0EEESX_SX_EEEEENSB_IJNSA_10UnderscoreES10_S10_EEEEENS7_6detail27Sm100ImplicitGemmTileTraitsINSA_25SM100_TMA_2SM_LOAD_IM2COLENSA_14ComposedLayoutINSA_7SwizzleILi3ELi4ELi3EEENSA_18smem_ptr_flag_bitsILi16EEENSV_INSB_IJNSC_ILi8EEESJ_EEENSB_IJSJ_SE_EEEEEEEvEENS14_INSA_18SM100_TMA_2SM_LOADES1F_vEEEENS_8epilogue10collective18CollectiveEpilogueINS1K_23Sm100TmaWarpSpecializedILi4ELi2ELi32ELb1ELb0EEEJNSB_IJSI_SI_SK_EEENSB_IJNSV_ISI_SE_EENSV_INSC_ILi32EEESE_EEEEESM_NSB_IJNSB_IJlllEEESE_SX_EEESM_S1V_NS1K_6fusion15FusionCallbacksIS1O_NS1W_17LinearCombinationISM_fSM_fLNS_15FloatRoundStyleE2EEES1P_S1T_JEEENSA_5SM1004TMEM4LOAD26SM100_TMEM_LOAD_32dp32b32xENSA_20SM90_TMA_LOAD_IM2COLENS16_INS17_ILi2ELi4ELi3EEES1A_NSV_INSB_IJS1B_S1R_EEENSB_IJS1R_SE_EEEEEEENSA_39AutoVectorizingCopyWithAssumedAlignmentILi128EEENSA_21SM90_TMA_STORE_IM2COLES2B_S2D_S2D_EEEvvEEEEvNT_6ParamsE,@function
        .size           _ZN7cutlass13device_kernelINS_4conv6kernel13ConvUniversalINS1_16ConvProblemShapeILNS1_8OperatorE0ELi2EEENS1_10collective14CollectiveConvINS1_47MainloopSm100TmaUmmaWarpSpecializedImplicitGemmILS5_0ELi8ELi2ELi1ELi2EN4cute5tupleIJNSA_1CILi2EEENSC_ILi1EEESE_EEEEENSB_IJNSC_ILi256EEENSC_ILi128EEENSB_IJNSC_ILi64EEEEEEEEENS_10bfloat16_tESM_NSA_8TiledMMAINSA_8MMA_AtomIJNSA_26SM100_MMA_F16BF16_2x1SM_SSISM_SM_fLi256ELi128ELNSA_4UMMA5MajorE0ELSR_0ELNSQ_7ScaleInE0ELSS_0EEEEEENSA_6LayoutINSB_IJSE_SE_SE_EEENSB_IJNSC_ILi0EEESX_SX_EEEEENSB_IJNSA_10UnderscoreES10_S10_EEEEENS7_6detail27Sm100ImplicitGemmTileTraitsINSA_25SM100_TMA_2SM_LOAD_IM2COLENSA_14ComposedLayoutINSA_7SwizzleILi3ELi4ELi3EEENSA_18smem_ptr_flag_bitsILi16EEENSV_INSB_IJNSC_ILi8EEESJ_EEENSB_IJSJ_SE_EEEEEEEvEENS14_INSA_18SM100_TMA_2SM_LOADES1F_vEEEENS_8epilogue10collective18CollectiveEpilogueINS1K_23Sm100TmaWarpSpecializedILi4ELi2ELi32ELb1ELb0EEEJNSB_IJSI_SI_SK_EEENSB_IJNSV_ISI_SE_EENSV_INSC_ILi32EEESE_EEEEESM_NSB_IJNSB_IJlllEEESE_SX_EEESM_S1V_NS1K_6fusion15FusionCallbacksIS1O_NS1W_17LinearCombinationISM_fSM_fLNS_15FloatRoundStyleE2EEES1P_S1T_JEEENSA_5SM1004TMEM4LOAD26SM100_TMEM_LOAD_32dp32b32xENSA_20SM90_TMA_LOAD_IM2COLENS16_INS17_ILi2ELi4ELi3EEES1A_NSV_INSB_IJS1B_S1R_EEENSB_IJS1R_SE_EEEEEEENSA_39AutoVectorizingCopyWithAssumedAlignmentILi128EEENSA_21SM90_TMA_STORE_IM2COLES2B_S2D_S2D_EEEvvEEEEvNT_6ParamsE,(.L_x_199 - _ZN7cutlass13device_kernelINS_4conv6kernel13ConvUniversalINS1_16ConvProblemShapeILNS1_8OperatorE0ELi2EEENS1_10collective14CollectiveConvINS1_47MainloopSm100TmaUmmaWarpSpecializedImplicitGemmILS5_0ELi8ELi2ELi1ELi2EN4cute5tupleIJNSA_1CILi2EEENSC_ILi1EEESE_EEEEENSB_IJNSC_ILi256EEENSC_ILi128EEENSB_IJNSC_ILi64EEEEEEEEENS_10bfloat16_tESM_NSA_8TiledMMAINSA_8MMA_AtomIJNSA_26SM100_MMA_F16BF16_2x1SM_SSISM_SM_fLi256ELi128ELNSA_4UMMA5MajorE0ELSR_0ELNSQ_7ScaleInE0ELSS_0EEEEEENSA_6LayoutINSB_IJSE_SE_SE_EEENSB_IJNSC_ILi0EEESX_SX_EEEEENSB_IJNSA_10UnderscoreES10_S10_EEEEENS7_6detail27Sm100ImplicitGemmTileTraitsINSA_25SM100_TMA_2SM_LOAD_IM2COLENSA_14ComposedLayoutINSA_7SwizzleILi3ELi4ELi3EEENSA_18smem_ptr_flag_bitsILi16EEENSV_INSB_IJNSC_ILi8EEESJ_EEENSB_IJSJ_SE_EEEEEEEvEENS14_INSA_18SM100_TMA_2SM_LOADES1F_vEEEENS_8epilogue10collective18CollectiveEpilogueINS1K_23Sm100TmaWarpSpecializedILi4ELi2ELi32ELb1ELb0EEEJNSB_IJSI_SI_SK_EEENSB_IJNSV_ISI_SE_EENSV_INSC_ILi32EEESE_EEEEESM_NSB_IJNSB_IJlllEEESE_SX_EEESM_S1V_NS1K_6fusion15FusionCallbacksIS1O_NS1W_17LinearCombinationISM_fSM_fLNS_15FloatRoundStyleE2EEES1P_S1T_JEEENSA_5SM1004TMEM4LOAD26SM100_TMEM_LOAD_32dp32b32xENSA_20SM90_TMA_LOAD_IM2COLENS16_INS17_ILi2ELi4ELi3EEES1A_NSV_INSB_IJS1B_S1R_EEENSB_IJS1R_SE_EEEEEEENSA_39AutoVectorizingCopyWithAssumedAlignmentILi128EEENSA_21SM90_TMA_STORE_IM2COLES2B_S2D_S2D_EEEvvEEEEvNT_6ParamsE)
        .other          _ZN7cutlass13device_kernelINS_4conv6kernel13ConvUniversalINS1_16ConvProblemShapeILNS1_8OperatorE0ELi2EEENS1_10collective14CollectiveConvINS1_47MainloopSm100TmaUmmaWarpSpecializedImplicitGemmILS5_0ELi8ELi2ELi1ELi2EN4cute5tupleIJNSA_1CILi2EEENSC_ILi1EEESE_EEEEENSB_IJNSC_ILi256EEENSC_ILi128EEENSB_IJNSC_ILi64EEEEEEEEENS_10bfloat16_tESM_NSA_8TiledMMAINSA_8MMA_AtomIJNSA_26SM100_MMA_F16BF16_2x1SM_SSISM_SM_fLi256ELi128ELNSA_4UMMA5MajorE0ELSR_0ELNSQ_7ScaleInE0ELSS_0EEEEEENSA_6LayoutINSB_IJSE_SE_SE_EEENSB_IJNSC_ILi0EEESX_SX_EEEEENSB_IJNSA_10UnderscoreES10_S10_EEEEENS7_6detail27Sm100ImplicitGemmTileTraitsINSA_25SM100_TMA_2SM_LOAD_IM2COLENSA_14ComposedLayoutINSA_7SwizzleILi3ELi4ELi3EEENSA_18smem_ptr_flag_bitsILi16EEENSV_INSB_IJNSC_ILi8EEESJ_EEENSB_IJSJ_SE_EEEEEEEvEENS14_INSA_18SM100_TMA_2SM_LOADES1F_vEEEENS_8epilogue10collective18CollectiveEpilogueINS1K_23Sm100TmaWarpSpecializedILi4ELi2ELi32ELb1ELb0EEEJNSB_IJSI_SI_SK_EEENSB_IJNSV_ISI_SE_EENSV_INSC_ILi32EEESE_EEEEESM_NSB_IJNSB_IJlllEEESE_SX_EEESM_S1V_NS1K_6fusion15FusionCallbacksIS1O_NS1W_17LinearCombinationISM_fSM_fLNS_15FloatRoundStyleE2EEES1P_S1T_JEEENSA_5SM1004TMEM4LOAD26SM100_TMEM_LOAD_32dp32b32xENSA_20SM90_TMA_LOAD_IM2COLENS16_INS17_ILi2ELi4ELi3EEES1A_NSV_INSB_IJS1B_S1R_EEENSB_IJS1R_SE_EEEEEEENSA_39AutoVectorizingCopyWithAssumedAlignmentILi128EEENSA_21SM90_TMA_STORE_IM2COLES2B_S2D_S2D_EEEvvEEEEvNT_6ParamsE,@"STO_CUDA_ENTRY STV_DEFAULT"
_ZN7cutlass13device_kernelINS_4conv6kernel13ConvUniversalINS1_16ConvProblemShapeILNS1_8OperatorE0ELi2EEENS1_10collective14CollectiveConvINS1_47MainloopSm100TmaUmmaWarpSpecializedImplicitGemmILS5_0ELi8ELi2ELi1ELi2EN4cute5tupleIJNSA_1CILi2EEENSC_ILi1EEESE_EEEEENSB_IJNSC_ILi256EEENSC_ILi128EEENSB_IJNSC_ILi64EEEEEEEEENS_10bfloat16_tESM_NSA_8TiledMMAINSA_8MMA_AtomIJNSA_26SM100_MMA_F16BF16_2x1SM_SSISM_SM_fLi256ELi128ELNSA_4UMMA5MajorE0ELSR_0ELNSQ_7ScaleInE0ELSS_0EEEEEENSA_6LayoutINSB_IJSE_SE_SE_EEENSB_IJNSC_ILi0EEESX_SX_EEEEENSB_IJNSA_10UnderscoreES10_S10_EEEEENS7_6detail27Sm100ImplicitGemmTileTraitsINSA_25SM100_TMA_2SM_LOAD_IM2COLENSA_14ComposedLayoutINSA_7SwizzleILi3ELi4ELi3EEENSA_18smem_ptr_flag_bitsILi16EEENSV_INSB_IJNSC_ILi8EEESJ_EEENSB_IJSJ_SE_EEEEEEEvEENS14_INSA_18SM100_TMA_2SM_LOADES1F_vEEEENS_8epilogue10collective18CollectiveEpilogueINS1K_23Sm100TmaWarpSpecializedILi4ELi2ELi32ELb1ELb0EEEJNSB_IJSI_SI_SK_EEENSB_IJNSV_ISI_SE_EENSV_INSC_ILi32EEESE_EEEEESM_NSB_IJNSB_IJlllEEESE_SX_EEESM_S1V_NS1K_6fusion15FusionCallbacksIS1O_NS1W_17LinearCombinationISM_fSM_fLNS_15FloatRoundStyleE2EEES1P_S1T_JEEENSA_5SM1004TMEM4LOAD26SM100_TMEM_LOAD_32dp32b32xENSA_20SM90_TMA_LOAD_IM2COLENS16_INS17_ILi2ELi4ELi3EEES1A_NSV_INSB_IJS1B_S1R_EEENSB_IJS1R_SE_EEEEEEENSA_39AutoVectorizingCopyWithAssumedAlignmentILi128EEENSA_21SM90_TMA_STORE_IM2COLES2B_S2D_S2D_EEEvvEEEEvNT_6ParamsE:
[----:B------:R-:W1:Y:S01]  /*0000*/  LDC R1, c[0x0][0x37c] ;  /* 0x0000df00ff017b82 */ /* 0x000e620000000800 */
[----:B------:R-:W2:Y:S01]  /*0010*/  S2R R85, SR_TID.X ;  /* 0x0000000000557919 */ /* 0x000ea20000002100 */
[----:B------:R-:W3:Y:S06]  /*0020*/  LDCU.64 UR8, c[0x0][0x890] ;  /* 0x00011200ff0877ac */ /* 0x000eec0008000a00 */
[----:B------:R-:W4:Y:S01]  /*0030*/  S2UR UR4, SR_CgaCtaId ;  /* 0x00000000000479c3 */ /* 0x000f220000008800 */
[----:B-1----:R-:W-:Y:S01]  /*0040*/  VIADD R1, R1, 0xfffffff8 ;  /* 0xfffffff801017836 */ /* 0x002fe20000000000 */
[----:B------:R-:W-:-:S02]  /*0050*/  PRMT R87, RZ, 0x7610, R87 ;  /* 0x00007610ff577816 */ /* 0x000fc40000000057 */
[----:B------:R-:W-:Y:S02]  /*0060*/  ELECT P1, URZ, PT ;  /* 0x0000000000ff782f */ /* 0x000fe40003820000 */
[----:B------:R-:W-:Y:S01]  /*0070*/  R2UR UR48, R1 ;  /* 0x00000000013072ca */ /* 0x000fe200000e0000 */
[----:B---3--:R-:W-:-:S04]  /*0080*/  UISETP.NE.U32.AND UP0, UPT, UR8, URZ, UPT ;  /* 0x000000ff0800728c */ /* 0x008fc8000bf05070 */
[----:B------:R-:W-:Y:S02]  /*0090*/  UISETP.NE.AND.EX UP0, UPT, UR9, URZ, UPT, UP0 ;  /* 0x000000ff0900728c */ /* 0x000fe4000bf05300 */
[----:B----4-:R-:W-:Y:S02]  /*00a0*/  ULOP3.LUT UR38, UR4, 0x1, URZ, 0xc0, !UPT ;  /* 0x0000000104267892 */ /* 0x010fe4000f8ec0ff */
[----:B------:R-:W-:Y:S01]  /*00b0*/  ULOP3.LUT UR37, UR4, 0x1, URZ, 0x3c, !UPT ;  /* 0x0000000104257892 */ /* 0x000fe2000f8e3cff */
[----:B--2---:R-:W-:-:S05]  /*00c0*/  SHF.R.U32.HI R88, RZ, 0x5, R85 ;  /* 0x00000005ff587819 */ /* 0x004fca0000011655 */
[----:B------:R-:W1:Y:S02]  /*00d0*/  SHFL.IDX PT, R0, R88, RZ, 0x1f ;  /* 0x00001fff58007589 */ /* 0x000e6400000e0000 */
[----:B-1----:R-:W-:Y:S01]  /*00e0*/  R2UR UR18, R0 ;  /* 0x00000000001272ca */ /* 0x002fe200000e0000 */
[----:B------:R-:W-:-:S14]  /*00f0*/  BRA.U UP0, `(.L_x_0) ;  /* 0x0000000100307547 */ /* 0x000fdc000b800000 */
[----:B------:R-:W1:Y:S02]  /*0100*/  LDCU.64 UR4, c[0x0][0x888] ;  /* 0x00011100ff0477ac */ /* 0x000e640008000a00 */
[----:B-1----:R-:W-:-:S04]  /*0110*/  UISETP.NE.U32.AND UP0, UPT, UR4, URZ, UPT ;  /* 0x000000ff0400728c */ /* 0x002fc8000bf05070 */
[----:B------:R-:W-:-:S09]  /*0120*/  UISETP.NE.AND.EX UP0, UPT, UR5, URZ, UPT, UP0 ;  /* 0x000000ff0500728c */ /* 0x000fd2000bf05300 */
[----:B------:R-:W-:Y:S05]  /*0130*/  BRA.U !UP0, `(.L_x_1) ;  /* 0x0000000108147547 */ /* 0x000fea000b800000 */
[----:B------:R-:W1:Y:S01]  /*0140*/  LDC.64 R2, c[0x0][0x888] ;  /* 0x00022200ff027b82 */ /* 0x000e620000000a00 */
[----:B------:R-:W1:Y:S02]  /*0150*/  LDCU.64 UR4, c[0x0][0x358] ;  /* 0x00006b00ff0477ac */ /* 0x000e640008000a00 */
[----:B-1----:R1:W5:Y:S01]  /*0160*/  LDG.E R41, desc[UR4][R2.64] ;  /* 0x0000000402297981 */ /* 0x002362000c1e1900 */
[----:B------:R-:W-:Y:S01]  /*0170*/  HFMA2 R87, -RZ, RZ, 0, 5.9604644775390625e-08 ;  /* 0x00000001ff577431 */ /* 0x000fe200000001ff */
[----:B------:R-:W-:Y:S05]  /*0180*/  BRA `(.L_x_0) ;  /* 0x00000000000c7947 */ /* 0x000fea0003800000 */
.L_x_1:
[----:B------:R-:W1:Y:S01]  /*0190*/  LDCU UR4, c[0x0][0x880] ;  /* 0x00011000ff0477ac */ /* 0x000e620008000800 */
[----:B------:R-:W-:Y:S01]  /*01a0*/  HFMA2 R87, -RZ, RZ, 0, 5.9604644775390625e-08 ;  /* 0x00000001ff577431 */ /* 0x000fe200000001ff */
[----:B-1----:R-:W-:-:S07]  /*01b0*/  MOV R41, UR4 ;  /* 0x0000000400297c02 */ /* 0x002fce0008000f00 */
.L_x_0:
[----:B------:R-:W2:Y:S02]  /*01c0*/  LDCU.64 UR4, c[0x0][0x8b0] ;  /* 0x00011600ff0477ac */ /* 0x000ea40008000a00 */
[----:B--2---:R-:W-:-:S04]  /*01d0*/  UISETP.NE.U32.AND UP0, UPT, UR4, URZ, UPT ;  /* 0x000000ff0400728c */ /* 0x004fc8000bf05070 */
[----:B------:R-:W-:-:S09]  /*01e0*/  UISETP.NE.AND.EX UP0, UPT, UR5, URZ, UPT, UP0 ;  /* 0x000000ff0500728c */ /* 0x000fd2000bf05300 */
[----:B------:R-:W-:Y:S05]  /*01f0*/  BRA.U UP0, `(.L_x_2) ;  /* 0x0000000100287547 */ /* 0x000fea000b800000 */
[----:B------:R-:W2:Y:S02]  /*0200*/  LDCU.64 UR4, c[0x0][0x8a8] ;  /* 0x00011500ff0477ac */ /* 0x000ea40008000a00 */
[----:B--2---:R-:W-:-:S04]  /*0210*/  UISETP.NE.U32.AND UP0, UPT, UR4, URZ, UPT ;  /* 0x000000ff0400728c */ /* 0x004fc8000bf05070 */
[----:B------:R-:W-:-:S09]  /*0220*/  UISETP.NE.AND.EX UP0, UPT, UR5, URZ, UPT, UP0 ;  /* 0x000000ff0500728c */ /* 0x000fd2000bf05300 */
[----:B------:R-:W-:Y:S05]  /*0230*/  BRA.U !UP0, `(.L_x_3) ;  /* 0x0000000108107547 */ /* 0x000fea000b800000 */
[----:B------:R-:W2:Y:S01]  /*0240*/  LDC.64 R38, c[0x0][0x8a8] ;  /* 0x00022a00ff267b82 */ /* 0x000ea20000000a00 */
[----:B------:R-:W2:Y:S02]  /*0250*/  LDCU.64 UR4, c[0x0][0x358] ;  /* 0x00006b00ff0477ac */ /* 0x000ea40008000a00 */
[----:B--2---:R2:W5:Y:S01]  /*0260*/  LDG.E R38, desc[UR4][R38.64] ;  /* 0x0000000426267981 */ /* 0x004562000c1e1900 */
[----:B------:R-:W-:Y:S05]  /*0270*/  BRA `(.L_x_2) ;  /* 0x0000000000087947 */ /* 0x000fea0003800000 */
.L_x_3:
[----:B------:R-:W2:Y:S02]  /*0280*/  LDCU UR4, c[0x0][0x8a0] ;  /* 0x00011400ff0477ac */ /* 0x000ea40008000800 */
[----:B--2---:R-:W-:Y:S02]  /*0290*/  MOV R38, UR4 ;  /* 0x0000000400267c02 */ /* 0x004fe40008000f00 */
.L_x_2:
[----:B------:R-:W-:Y:S01]  /*02a0*/  IMAD.U32 R0, RZ, RZ, UR18 ;  /* 0x00000012ff007e24 */ /* 0x000fe2000f8e00ff */
[----:B------:R-:W-:Y:S04]  /*02b0*/  BSSY.RECONVERGENT B0, `(.L_x_4) ;  /* 0x000000c000007945 */ /* 0x000fe80003800200 */
[C---:B------:R-:W-:Y:S02]  /*02c0*/  ISETP.NE.OR P2, PT, R0.reuse, 0x1, !P1 ;  /* 0x000000010000780c */ /* 0x040fe40004f45670 */
[----:B------:R-:W-:-:S11]  /*02d0*/  ISETP.NE.OR P0, PT, R0, 0x3, !P1 ;  /* 0x000000030000780c */ /* 0x000fd60004f05670 */
[----:B------:R-:W-:Y:S05]  /*02e0*/  @P2 BRA `(.L_x_5) ;  /* 0x0000000000202947 */ /* 0x000fea0003800000 */
[----:B------:R-:W3:Y:S02]  /*02f0*/  LDCU.64 UR4, c[0x0][0x348] ;  /* 0x00006900ff0477ac */ /* 0x000ee40008000a00 */
[----:B---3--:R-:W-:Y:S02]  /*0300*/  UIADD3 UR6, UP1, UPT, UR4, 0x80, URZ ;  /* 0x0000008004067890 */ /* 0x008fe4000ff3e0ff */
[----:B------:R-:W-:Y:S02]  /*0310*/  UIADD3 UR4, UP0, UPT, UR4, 0x180, URZ ;  /* 0x0000018004047890 */ /* 0x000fe4000ff1e0ff */
[----:B------:R-:W-:Y:S02]  /*0320*/  UIADD3.X UR7, UPT, UPT, URZ, UR5, URZ, UP1, !UPT ;  /* 0x00000005ff077290 */ /* 0x000fe40008ffe4ff */
[----:B------:R-:W-:-:S07]  /*0330*/  UIADD3.X UR5, UPT, UPT, URZ, UR5, URZ, UP0, !UPT ;  /* 0x00000005ff057290 */ /* 0x000fce00087fe4ff */
[----:B------:R3:W-:Y:S02]  /*0340*/  UTMACCTL.PF [UR6] ;  /* 0x00000000060079b9 */ /* 0x0007e40008040000 */
[----:B------:R3:W-:Y:S02]  /*0350*/  UTMACCTL.PF [UR4] ;  /* 0x00000000040079b9 */ /* 0x0007e40008040000 */
[----:B---3--:R-:W-:Y:S01]  /*0360*/  NOP ;  /* 0x0000000000007918 */ /* 0x008fe20000000000 */
.L_x_5:
[----:B------:R-:W-:Y:S05]  /*0370*/  BSYNC.RECONVERGENT B0 ;  /* 0x0000000000007941 */ /* 0x000fea0003800200 */
.L_x_4:
[----:B------:R-:W-:Y:S04]  /*0380*/  BSSY.RECONVERGENT B0, `(.L_x_6) ;  /* 0x000000a000007945 */ /* 0x000fe80003800200 */
        /* <DEDUP_REMOVED lines=9> */
.L_x_7:
[----:B------:R-:W-:Y:S05]  /*0420*/  BSYNC.RECONVERGENT B0 ;  /* 0x0000000000007941 */ /* 0x000fea0003800200 */
.L_x_6:
[----:B------:R-:W3:Y:S01]  /*0430*/  LDCU.64 UR4, c[0x0][0x888] ;  /* 0x00011100ff0477ac */ /* 0x000ee20008000a00 */
[----:B------:R-:W-:Y:S02]  /*0440*/  UISETP.EQ.U32.AND UP2, UPT, UR8, URZ, UPT ;  /* 0x000000ff0800728c */ /* 0x000fe4000bf42070 */
[----:B------:R-:W-:Y:S02]  /*0450*/  UPLOP3.LUT UP3, UPT, UPT, UPT, UPT, 0x80, 0x8 ;  /* 0x000000000008789c */ /* 0x000fe40003f6f070 */
[----:B---3--:R-:W-:-:S04]  /*0460*/  UISETP.NE.U32.AND UP0, UPT, UR4, URZ, UPT ;  /* 0x000000ff0400728c */ /* 0x008fc8000bf05070 */
[----:B------:R-:W-:-:S04]  /*0470*/  UISETP.NE.AND.EX UP1, UPT, UR5, URZ, UPT, UP0 ;  /* 0x000000ff0500728c */ /* 0x000fc8000bf25300 */
[----:B------:R-:W-:-:S04]  /*0480*/  UISETP.EQ.OR.EX UP4, UPT, UR9, URZ, !UP1, UP2 ;  /* 0x000000ff0900728c */ /* 0x000fc8000cf82720 */
[----:B------:R-:W-:-:S06]  /*0490*/  UP2UR UR4, UPR, URZ, 0x10 ;  /* 0x00000010ff047883 */ /* 0x000fcc0008000000 */
[----:B------:R-:W-:Y:S01]  /*04a0*/  MOV R97, UR4 ;  /* 0x0000000400617c02 */ /* 0x000fe20008000f00 */
[----:B------:R-:W-:Y:S06]  /*04b0*/  BRA.U !UP4, `(.L_x_8) ;  /* 0x000000010c207547 */ /* 0x000fec000b800000 */
[----:B------:R-:W-:Y:S01]  /*04c0*/  UISETP.NE.U32.AND UP2, UPT, UR8, URZ, UPT ;  /* 0x000000ff0800728c */ /* 0x000fe2000bf45070 */
[----:B-----5:R-:W-:Y:S01]  /*04d0*/  FSETP.NEU.AND P0, PT, R41, RZ, PT ;  /* 0x000000ff2900720b */ /* 0x020fe20003f0d000 */
[----:B------:R-:W-:Y:S02]  /*04e0*/  USEL UR4, URZ, 0xffffffff, UP1 ;  /* 0xffffffffff047887 */ /* 0x000fe40008800000 */
[----:B------:R-:W-:-:S10]  /*04f0*/  UISETP.NE.AND.EX UP2, UPT, UR9, URZ, UPT, UP2 ;  /* 0x000000ff0900728c */ /* 0x000fd4000bf45320 */
[----:B------:R-:W-:Y:S01]  /*0500*/  VOTEU.ANY UP0, P0 ;  /* 0x0000000000ff7886 */ /* 0x000fe20000000100 */
[----:B------:R-:W-:-:S04]  /*0510*/  @!UP2 USEL UR4, URZ, 0xffffffff, UP0 ;  /* 0xffffffffff04a887 */ /* 0x000fc80008000000 */
[----:B------:R-:W-:-:S04]  /*0520*/  ULOP3.LUT UR4, UR4, 0x1, URZ, 0xc0, !UPT ;  /* 0x0000000104047892 */ /* 0x000fc8000f8ec0ff */
[----:B------:R-:W-:-:S11]  /*0530*/  UISETP.NE.U32.AND UP3, UPT, UR4, 0x1, UPT ;  /* 0x000000010400788c */ /* 0x000fd6000bf65070 */
.L_x_8:
[----:B------:R-:W3:Y:S01]  /*0540*/  SHFL.IDX PT, R0, R88, RZ, 0x1f ;  /* 0x00001fff58007589 */ /* 0x000ee200000e0000 */
[----:B------:R-:W-:Y:S02]  /*0550*/  UISETP.NE.AND UP5, UPT, UR18, 0x2, UPT ;  /* 0x000000021200788c */ /* 0x000fe4000bfa5270 */
[----:B------:R-:W-:Y:S02]  /*0560*/  UISETP.NE.AND UP0, UPT, UR18, 0x2, UPT ;  /* 0x000000021200788c */ /* 0x000fe4000bf05270 */
[----:B------:R-:W-:Y:S02]  /*0570*/  UISETP.NE.OR UP2, UPT, UR38, URZ, UP5 ;  /* 0x000000ff2600728c */ /* 0x000fe4000af45670 */
[----:B------:R-:W-:-:S04]  /*0580*/  USEL UR62, URZ, 0x1, UP0 ;  /* 0x00000001ff3e7887 */ /* 0x000fc80008000000 */
[----:B------:R-:W-:Y:S02]  /*0590*/  PLOP3.LUT P3, PT, P1, PT, UP2, 0xae, 0xea ;  /* 0x0000000000ea781c */ /* 0x000fe40000f6f52e */
[----:B---3--:R-:W-:-:S13]  /*05a0*/  ISETP.NE.AND P0, PT, R0, RZ, PT ;  /* 0x000000ff0000720c */ /* 0x008fda0003f05270 */
[----:B------:R-:W-:Y:S05]  /*05b0*/  @P0 BRA `(.L_x_9) ;  /* 0x0000000000680947 */ /* 0x000fea0003800000 */
[----:B------:R-:W3:Y:S01]  /*05c0*/  S2UR UR5, SR_CgaCtaId ;  /* 0x00000000000579c3 */ /* 0x000ee20000008800 */
[----:B------:R-:W-:Y:S01]  /*05d0*/  UMOV UR4, 0x400 ;  /* 0x0000040000047882 */ /* 0x000fe20000000000 */
[----:B------:R-:W-:Y:S01]  /*05e0*/  UMOV UR6, 0x1 ;  /* 0x0000000100067882 */ /* 0x000fe20000000000 */
[----:B------:R-:W-:Y:S01]  /*05f0*/  ELECT P0, URZ, PT ;  /* 0x0000000000ff782f */ /* 0x000fe20003800000 */
[----:B------:R-:W-:-:S04]  /*0600*/  UIADD3 UR6, UPT, UPT, -UR6, 0x100000, URZ ;  /* 0x0010000006067890 */ /* 0x000fc8000fffe1ff */
[----:B------:R-:W-:Y:S02]  /*0610*/  USHF.L.U32 UR7, UR6, 0xb, URZ ;  /* 0x0000000b06077899 */ /* 0x000fe400080006ff */
[----:B------:R-:W-:Y:S02]  /*0620*/  USHF.L.U32 UR6, UR6, 0x1, URZ ;  /* 0x0000000106067899 */ /* 0x000fe400080006ff */
[----:B---3--:R-:W-:Y:S01]  /*0630*/  ULEA UR4, UR5, UR4, 0x18 ;  /* 0x0000000405047291 */ /* 0x008fe2000f8ec0ff */
[----:B------:R-:W3:Y:S11]  /*0640*/  FENCE.VIEW.ASYNC.S ;  /* 0x00000000000073c6 */ /* 0x000ef60000000000 */
[----:B---3--:R3:W4:Y:S01]  /*0650*/  SYNCS.EXCH.64 URZ, [UR4], UR6 ;  /* 0x0000000604ff75b2 */ /* 0x0087220008000100 */
[----:B------:R3:W1:Y:S01]  /*0660*/  SYNCS.EXCH.64 URZ, [UR4+0x40], UR6 ;  /* 0x0000400604ff75b2 */ /* 0x0006620008000100 */
        /* <DEDUP_REMOVED lines=13> */
[----:B------:R3:W1:Y:S02]  /*0740*/  SYNCS.EXCH.64 URZ, [UR4+0x78], UR6 ;  /* 0x0000780604ff75b2 */ /* 0x0006640008000100 */
[----:B---3--:R-:W-:Y:S01]  /*0750*/  NOP ;  /* 0x0000000000007918 */ /* 0x008fe20000000000 */
.L_x_9:
[----:B------:R-:W3:Y:S01]  /*0760*/  SHFL.IDX PT, R0, R88, RZ, 0x1f ;  /* 0x00001fff58007589 */ /* 0x000ee200000e0000 */
[----:B------:R-:W-:Y:S01]  /*0770*/  NOP ;  /* 0x0000000000007918 */ /* 0x000fe20000000000 */
[----:B---3--:R-:W-:-:S13]  /*0780*/  ISETP.NE.AND P0, PT, R0, 0x1, PT ;  /* 0x000000010000780c */ /* 0x008fda0003f05270 */
[----:B------:R-:W-:Y:S05]  /*0790*/  @P0 BRA `(.L_x_10) ;  /* 0x0000000000580947 */ /* 0x000fea0003800000 */
[----:B------:R-:W3:Y:S01]  /*07a0*/  S2UR UR5, SR_CgaCtaId ;  /* 0x00000000000579c3 */ /* 0x000ee20000008800 */
[----:B------:R-:W-:Y:S01]  /*07b0*/  UMOV UR4, 0x400 ;  /* 0x0000040000047882 */ /* 0x000fe20000000000 */
[----:B------:R-:W-:Y:S01]  /*07c0*/  UMOV UR8, 0x20 ;  /* 0x0000002000087882 */ /* 0x000fe20000000000 */
[----:B------:R-:W-:Y:S01]  /*07d0*/  UMOV UR6, 0x80 ;  /* 0x0000008000067882 */ /* 0x000fe20000000000 */
[----:B------:R-:W-:-:S04]  /*07e0*/  UIADD3 UR8, UPT, UPT, -UR8, 0x100000, URZ ;  /* 0x0010000008087890 */ /* 0x000fc8000fffe1ff */
[----:B------:R-:W-:Y:S02]  /*07f0*/  USHF.L.U32 UR9, UR8, 0xb, URZ ;  /* 0x0000000b08097899 */ /* 0x000fe400080006ff */
[----:B------:R-:W-:Y:S02]  /*0800*/  USHF.L.U32 UR8, UR8, 0x1, URZ ;  /* 0x0000000108087899 */ /* 0x000fe400080006ff */
[----:B------:R-:W-:-:S04]  /*0810*/  UIADD3 UR6, UPT, UPT, -UR6, 0x100000, URZ ;  /* 0x0010000006067890 */ /* 0x000fc8000fffe1ff */
[----:B------:R-:W-:Y:S02]  /*0820*/  USHF.L.U32 UR7, UR6, 0xb, URZ ;  /* 0x0000000b06077899 */ /* 0x000fe400080006ff */
[----:B------:R-:W-:Y:S01]  /*0830*/  USHF.L.U32 UR6, UR6, 0x1, URZ ;  /* 0x0000000106067899 */ /* 0x000fe200080006ff */
[----:B------:R-:W-:Y:S01]  /*0840*/  ELECT P0, URZ, PT ;  /* 0x0000000000ff782f */ /* 0x000fe20003800000 */
[----:B---3--:R-:W-:Y:S01]  /*0850*/  ULEA UR4, UR5, UR4, 0x18 ;  /* 0x0000000405047291 */ /* 0x008fe2000f8ec0ff */
[----:B------:R-:W3:Y:S11]  /*0860*/  FENCE.VIEW.ASYNC.S ;  /* 0x00000000000073c6 */ /* 0x000ef60000000000 */
[----:B---3--:R3:W1:Y:S01]  /*0870*/  SYNCS.EXCH.64 URZ, [UR4+0x80], UR8 ;  /* 0x0000800804ff75b2 */ /* 0x0086620008000100 */
[----:B------:R3:W1:Y:S01]  /*0880*/  SYNCS.EXCH.64 URZ, [UR4+0xa0], UR6 ;  /* 0x0000a00604ff75b2 */ /* 0x0006620008000100 */
[----:B------:R3:W1:Y:S01]  /*0890*/  SYNCS.EXCH.64 URZ, [UR4+0x88], UR8 ;  /* 0x0000880804ff75b2 */ /* 0x0006620008000100 */
[----:B------:R3:W1:Y:S01]  /*08a0*/  SYNCS.EXCH.64 URZ, [UR4+0xa8], UR6 ;  /* 0x0000a80604ff75b2 */ /* 0x0006620008000100 */
[----:B------:R3:W1:Y:S01]  /*08b0*/  SYNCS.EXCH.64 URZ, [UR4+0x90], UR8 ;  /* 0x0000900804ff75b2 */ /* 0x0006620008000100 */
[----:B------:R3:W1:Y:S01]  /*08c0*/  SYNCS.EXCH.64 URZ, [UR4+0xb0], UR6 ;  /* 0x0000b00604ff75b2 */ /* 0x0006620008000100 */
[----:B------:R3:W1:Y:S01]  /*08d0*/  SYNCS.EXCH.64 URZ, [UR4+0x98], UR8 ;  /* 0x0000980804ff75b2 */ /* 0x0006620008000100 */
[----:B------:R3:W1:Y:S01]  /*08e0*/  SYNCS.EXCH.64 URZ, [UR4+0xb8], UR6 ;  /* 0x0000b80604ff75b2 */ /* 0x0006620008000100 */
[----:B------:R-:W-:Y:S01]  /*08f0*/  NOP ;  /* 0x0000000000007918 */ /* 0x000fe20000000000 */
.L_x_10:
[----:B------:R-:W2:Y:S01]  /*0900*/  SHFL.IDX PT, R0, R88, RZ, 0x1f ;  /* 0x00001fff58007589 */ /* 0x000ea200000e0000 */
[----:B------:R-:W-:Y:S01]  /*0910*/  NOP ;  /* 0x0000000000007918 */ /* 0x000fe20000000000 */
[----:B--2---:R-:W-:-:S13]  /*0920*/  ISETP.NE.AND P0, PT, R0, 0x3, PT ;  /* 0x000000030000780c */ /* 0x004fda0003f05270 */
[----:B------:R-:W-:Y:S05]  /*0930*/  @P0 BRA `(.L_x_11) ;  /* 0x0000000000300947 */ /* 0x000fea0003800000 */
[----:B------:R-:W2:Y:S01]  /*0940*/  S2UR UR5, SR_CgaCtaId ;  /* 0x00000000000579c3 */ /* 0x000ea20000008800 */
[----:B---3--:R-:W-:Y:S01]  /*0950*/  UMOV UR4, 0x400 ;  /* 0x0000040000047882 */ /* 0x008fe20000000000 */
[----:B------:R-:W-:Y:S01]  /*0960*/  UMOV UR6, 0x20 ;  /* 0x0000002000067882 */ /* 0x000fe20000000000 */
[----:B------:R-:W-:Y:S01]  /*0970*/  ELECT P0, URZ, PT ;  /* 0x0000000000ff782f */ /* 0x000fe20003800000 */
[----:B------:R-:W-:-:S04]  /*0980*/  UIADD3 UR6, UPT, UPT, -UR6, 0x100000, URZ ;  /* 0x0010000006067890 */ /* 0x000fc8000fffe1ff */
[----:B------:R-:W-:Y:S02]  /*0990*/  USHF.L.U32 UR7, UR6, 0xb, URZ ;  /* 0x0000000b06077899 */ /* 0x000fe400080006ff */
[----:B------:R-:W-:Y:S02]  /*09a0*/  USHF.L.U32 UR6, UR6, 0x1, URZ ;  /* 0x0000000106067899 */ /* 0x000fe400080006ff */
[----:B--2---:R-:W-:Y:S01]  /*09b0*/  ULEA UR4, UR5, UR4, 0x18 ;  /* 0x0000000405047291 */ /* 0x004fe2000f8ec0ff */
[----:B------:R-:W2:Y:S11]  /*09c0*/  FENCE.VIEW.ASYNC.S ;  /* 0x00000000000073c6 */ /* 0x000eb60000000000 */
[----:B--2---:R2:W3:Y:S01]  /*09d0*/  SYNCS.EXCH.64 URZ, [UR4+0xc0], UR6 ;  /* 0x0000c00604ff75b2 */ /* 0x0044e20008000100 */
[----:B------:R2:W1:Y:S01]  /*09e0*/  SYNCS.EXCH.64 URZ, [UR4+0xc8], UR6 ;  /* 0x0000c80604ff75b2 */ /* 0x0004620008000100 */
[----:B------:R-:W-:Y:S01]  /*09f0*/  NOP ;  /* 0x0000000000007918 */ /* 0x000fe20000000000 */
.L_x_11:
[----:B------:R-:W4:Y:S01]  /*0a00*/  SHFL.IDX PT, R0, R88, RZ, 0x1f ;  /* 0x00001fff58007589 */ /* 0x000f2200000e0000 */
[----:B------:R-:W-:Y:S01]  /*0a10*/  NOP ;  /* 0x0000000000007918 */ /* 0x000fe20000000000 */
[----:B----4-:R-:W-:-:S13]  /*0a20*/  ISETP.NE.AND P0, PT, R0, 0x4, PT ;  /* 0x000000040000780c */ /* 0x010fda0003f05270 */
[----:B------:R-:W-:Y:S05]  /*0a30*/  @P0 BRA `(.L_x_12) ;  /* 0x0000000000440947 */ /* 0x000fea0003800000 */
[----:B------:R-:W4:Y:S01]  /*0a40*/  S2UR UR5, SR_CgaCtaId ;  /* 0x00000000000579c3 */ /* 0x000f220000008800 */
[----:B--23--:R-:W-:Y:S01]  /*0a50*/  UMOV UR4, 0x1e0 ;  /* 0x000001e000047882 */ /* 0x00cfe20000000000 */
[----:B------:R-:W-:Y:S01]  /*0a60*/  UMOV UR6, 0x400 ;  /* 0x0000040000067882 */ /* 0x000fe20000000000 */
[----:B------:R-:W-:Y:S01]  /*0a70*/  USEL UR4, UR4, 0x1a0, UP3 ;  /* 0x000001a004047887 */ /* 0x000fe20009800000 */
[----:B------:R-:W-:Y:S01]  /*0a80*/  UMOV UR8, 0x1 ;  /* 0x0000000100087882 */ /* 0x000fe20000000000 */
[----:B------:R-:W-:Y:S01]  /*0a90*/  ELECT P0, URZ, PT ;  /* 0x0000000000ff782f */ /* 0x000fe20003800000 */
[----:B------:R-:W-:-:S04]  /*0aa0*/  UIADD3 UR8, UPT, UPT, -UR8, 0x100000, URZ ;  /* 0x0010000008087890 */ /* 0x000fc8000fffe1ff */
[----:B------:R-:W-:Y:S02]  /*0ab0*/  USHF.L.U32 UR9, UR8, 0xb, URZ ;  /* 0x0000000b08097899 */ /* 0x000fe400080006ff */
[----:B------:R-:W-:Y:S02]  /*0ac0*/  USHF.L.U32 UR8, UR8, 0x1, URZ ;  /* 0x0000000108087899 */ /* 0x000fe400080006ff */
[----:B----4-:R-:W-:Y:S02]  /*0ad0*/  ULEA UR6, UR5, UR6, 0x18 ;  /* 0x0000000605067291 */ /* 0x010fe4000f8ec0ff */
[----:B------:R-:W-:-:S04]  /*0ae0*/  UIADD3 UR4, UPT, UPT, -UR4, 0x100000, URZ ;  /* 0x0010000004047890 */ /* 0x000fc8000fffe1ff */
[----:B------:R-:W-:Y:S02]  /*0af0*/  USHF.L.U32 UR5, UR4, 0xb, URZ ;  /* 0x0000000b04057899 */ /* 0x000fe400080006ff */
[----:B------:R-:W-:Y:S01]  /*0b00*/  USHF.L.U32 UR4, UR4, 0x1, URZ ;  /* 0x0000000104047899 */ /* 0x000fe200080006ff */
[----:B------:R-:W2:Y:S03]  /*0b10*/  FENCE.VIEW.ASYNC.S ;  /* 0x00000000000073c6 */ /* 0x000ea60000000000 */
[----:B--2---:R4:W2:Y:S08]  /*0b20*/  SYNCS.EXCH.64 URZ, [UR6+0xd0], UR8 ;  /* 0x0000d00806ff75b2 */ /* 0x0048b00008000100 */
[----:B------:R4:W3:Y:S02]  /*0b30*/  SYNCS.EXCH.64 URZ, [UR6+0xd8], UR4 ;  /* 0x0000d80406ff75b2 */ /* 0x0008e40008000100 */
[----:B----4-:R-:W-:Y:S01]  /*0b40*/  NOP ;  /* 0x0000000000007918 */ /* 0x010fe20000000000 */
.L_x_12:
[----:B------:R-:W4:Y:S01]  /*0b50*/  SHFL.IDX PT, R0, R88, RZ, 0x1f ;  /* 0x00001fff58007589 */ /* 0x000f2200000e0000 */
[----:B------:R-:W-:Y:S01]  /*0b60*/  ISETP.NE.OR P1, PT, RZ, UR18, !P1 ;  /* 0x00000012ff007c0c */ /* 0x000fe2000cf25670 */
[----:B------:R-:W-:Y:S01]  /*0b70*/  NOP ;  /* 0x0000000000007918 */ /* 0x000fe20000000000 */
[----:B----4-:R-:W-:-:S13]  /*0b80*/  ISETP.NE.AND P0, PT, R0, 0x5, PT ;  /* 0x000000050000780c */ /* 0x010fda0003f05270 */
[----:B------:R-:W-:Y:S05]  /*0b90*/  @P0 BRA `(.L_x_13) ;  /* 0x0000000000480947 */ /* 0x000fea0003800000 */
[----:B------:R-:W4:Y:S01]  /*0ba0*/  S2UR UR5, SR_CgaCtaId ;  /* 0x00000000000579c3 */ /* 0x000f220000008800 */
[----:B--23--:R-:W-:Y:S01]  /*0bb0*/  UMOV UR4, 0x400 ;  /* 0x0000040000047882 */ /* 0x00cfe20000000000 */
        /* <DEDUP_REMOVED lines=9> */
[----:B----4-:R-:W-:Y:S01]  /*0c50*/  ULEA UR4, UR5, UR4, 0x18 ;  /* 0x0000000405047291 */ /* 0x010fe2000f8ec0ff */
[----:B------:R-:W2:Y:S11]  /*0c60*/  FENCE.VIEW.ASYNC.S ;  /* 0x00000000000073c6 */ /* 0x000eb60000000000 */
[----:B--2---:R4:W2:Y:S01]  /*0c70*/  SYNCS.EXCH.64 URZ, [UR4+0xe0], UR6 ;  /* 0x0000e00604ff75b2 */ /* 0x0048a20008000100 */
[----:B------:R4:W3:Y:S01]  /*0c80*/  SYNCS.EXCH.64 URZ, [UR4+0xf0], UR8 ;  /* 0x0000f00804ff75b2 */ /* 0x0008e20008000100 */
[----:B------:R4:W1:Y:S01]  /*0c90*/  SYNCS.EXCH.64 URZ, [UR4+0xe8], UR6 ;  /* 0x0000e80604ff75b2 */ /* 0x0008620008000100 */
[----:B------:R4:W1:Y:S02]  /*0ca0*/  SYNCS.EXCH.64 URZ, [UR4+0xf8], UR8 ;  /* 0x0000f80804ff75b2 */ /* 0x0008640008000100 */
[----:B----4-:R-:W-:Y:S01]  /*0cb0*/  NOP ;  /* 0x0000000000007918 */ /* 0x010fe20000000000 */
.L_x_13:
[----:B--23--:R-:W2:Y:S01]  /*0cc0*/  S2UR UR7, SR_CgaCtaId ;  /* 0x00000000000779c3 */ /* 0x00cea20000008800 */
[----:B------:R-:W-:Y:S01]  /*0cd0*/  VOTEU.ALL UP0, P1 ;  /* 0x0000000000ff7886 */ /* 0x000fe20000800000 */
[----:B------:R-:W-:Y:S01]  /*0ce0*/  UMOV UR4, 0x20 ;  /* 0x0000002000047882 */ /* 0x000fe20000000000 */
[----:B------:R-:W-:Y:S01]  /*0cf0*/  NOP ;  /* 0x0000000000007918 */ /* 0x000fe20000000000 */
[----:B-1----:R-:W-:Y:S01]  /*0d00*/  LOP3.LUT R3, R85, 0x1f, RZ, 0xc0, !PT ;  /* 0x0000001f55037812 */ /* 0x002fe200078ec0ff */
[----:B------:R-:W-:Y:S01]  /*0d10*/  UISETP.NE.AND UP4, UPT, UR18, URZ, UPT ;  /* 0x000000ff1200728c */ /* 0x000fe2000bf85270 */
[----:B------:R-:W-:Y:S01]  /*0d20*/  @!UP0 UMOV UR6, 0x400 ;  /* 0x0000040000068882 */ /* 0x000fe20000000000 */
[----:B------:R-:W-:-:S04]  /*0d30*/  @!UP0 UIADD3 UR4, UPT, UPT, -UR4, 0x100000, URZ ;  /* 0x0010000004048890 */ /* 0x000fc8000fffe1ff */
[----:B------:R-:W-:Y:S02]  /*0d40*/  @!UP0 USHF.L.U32 UR5, UR4, 0xb, URZ ;  /* 0x0000000b04058899 */ /* 0x000fe400080006ff */
[----:B------:R-:W-:Y:S02]  /*0d50*/  @!UP0 USHF.L.U32 UR4, UR4, 0x1, URZ ;  /* 0x0000000104048899 */ /* 0x000fe400080006ff */
[----:B--2---:R-:W-:Y:S01]  /*0d60*/  @!UP0 ULEA UR6, UR7, UR6, 0x18 ;  /* 0x0000000607068291 */ /* 0x004fe2000f8ec0ff */
[----:B------:R-:W1:Y:S01]  /*0d70*/  LDCU UR7, c[0x0][0x36c] ;  /* 0x00006d80ff0777ac */ /* 0x000e620008000800 */
[----:B------:R-:W-:Y:S01]  /*0d80*/  VOTEU.ALL UP0, P1 ;  /* 0x0000000000ff7886 */ /* 0x000fe20000800000 */
[----:B------:R-:W2:Y:S09]  /*0d90*/  FENCE.VIEW.ASYNC.S ;  /* 0x00000000000073c6 */ /* 0x000eb20000000000 */
[----:B--2---:R2:W3:Y:S01]  /*0da0*/  @!UP0 SYNCS.EXCH.64 URZ, [UR6+0x100], UR4 ;  /* 0x0001000406ff85b2 */ /* 0x0044e20008000100 */
[----:B-1----:R-:W-:-:S09]  /*0db0*/  UISETP.EQ.U32.AND UP6, UPT, UR7, 0x1, UPT ;  /* 0x000000010700788c */ /* 0x002fd2000bfc2070 */
[----:B--2---:R-:W-:Y:S05]  /*0dc0*/  BRA.U !UP6, `(.L_x_14) ;  /* 0x000000010e087547 */ /* 0x004fea000b800000 */
[----:B---3--:R-:W-:Y:S01]  /*0dd0*/  UCGABAR_ARV ;  /* 0x00000000000079c7 */ /* 0x008fe20008000000 */
[----:B------:R-:W-:Y:S05]  /*0de0*/  BRA `(.L_x_15) ;  /* 0x0000000000047947 */ /* 0x000fea0003800000 */
.L_x_14:
[----:B---3--:R-:W-:Y:S01]  /*0df0*/  NOP ;  /* 0x0000000000007918 */ /* 0x008fe20000000000 */
.L_x_15:
[----:B------:R-:W1:Y:S01]  /*0e00*/  S2UR UR20, SR_CTAID.X ;  /* 0x00000000001479c3 */ /* 0x000e620000002500 */
[----:B------:R-:W-:-:S05]  /*0e10*/  CS2R.32 R96, SR_CgaSize ;  /* 0x0000000000607805 */ /* 0x000fca0000008a00 */
[----:B------:R-:W-:-:S05]  /*0e20*/  IMAD R96, R96, -0xa0, RZ ;  /* 0xffffff6060607824 */ /* 0x000fca00078e02ff */
[----:B------:R-:W-:-:S14]  /*0e30*/  R2UR UR5, R96 ;  /* 0x00000000600572ca */ /* 0x000fdc00000e0000 */
[----:B------:R-:W2:Y:S01]  /*0e40*/  LDCU UR5, c[0x0][UR5+0x2b0] ;  /* 0x00005600050577ac */ /* 0x000ea20008000800 */
[----:B------:R-:W-:-:S05]  /*0e50*/  CS2R.32 R96, SR_CgaSize ;  /* 0x0000000000607805 */ /* 0x000fca0000008a00 */
[----:B------:R-:W-:-:S05]  /*0e60*/  IMAD R96, R96, -0xa0, RZ ;  /* 0xffffff6060607824 */ /* 0x000fca00078e02ff */
[----:B------:R-:W-:-:S14]  /*0e70*/  R2UR UR4, R96 ;  /* 0x00000000600472ca */ /* 0x000fdc00000e0000 */
[----:B------:R-:W3:Y:S01]  /*0e80*/  LDCU UR4, c[0x0][UR4+0x2b4] ;  /* 0x00005680040477ac */ /* 0x000ee20008000800 */
[----:B------:R-:W4:Y:S01]  /*0e90*/  S2UR UR21, SR_CTAID.Y ;  /* 0x00000000001579c3 */ /* 0x000f220000002600 */
[----:B------:R-:W-:-:S05]  /*0ea0*/  CS2R.32 R96, SR_CgaSize ;  /* 0x0000000000607805 */ /* 0x000fca0000008a00 */
[----:B------:R-:W-:-:S05]  /*0eb0*/  IMAD R96, R96, -0xa0, RZ ;  /* 0xffffff6060607824 */ /* 0x000fca00078e02ff */
[----:B------:R-:W-:-:S14]  /*0ec0*/  R2UR UR7, R96 ;  /* 0x00000000600772ca */ /* 0x000fdc00000e0000 */
[----:B------:R-:W3:Y:S01]  /*0ed0*/  LDCU UR7, c[0x0][UR7+0x2a0] ;  /* 0x00005400070777ac */ /* 0x000ee20008000800 */
[----:B------:R-:W-:-:S05]  /*0ee0*/  CS2R.32 R96, SR_CgaSize ;  /* 0x0000000000607805 */ /* 0x000fca0000008a00 */
[----:B------:R-:W-:-:S05]  /*0ef0*/  IMAD R96, R96, -0xa0, RZ ;  /* 0xffffff6060607824 */ /* 0x000fca00078e02ff */
[----:B------:R-:W-:-:S14]  /*0f00*/  R2UR UR8, R96 ;  /* 0x00000000600872ca */ /* 0x000fdc00000e0000 */
[----:B------:R-:W3:Y:S01]  /*0f10*/  LDCU UR8, c[0x0][UR8+0x2a4] ;  /* 0x00005480080877ac */ /* 0x000ee20008000800 */
[----:B------:R-:W3:Y:S01]  /*0f20*/  LDCU UR19, c[0x0][0xb24] ;  /* 0x00016480ff1377ac */ /* 0x000ee20008000800 */
[----:B------:R-:W3:Y:S01]  /*0f30*/  LDCU UR39, c[0x0][0xb24] ;  /* 0x00016480ff2777ac */ /* 0x000ee20008000800 */
[----:B-1----:R-:W-:Y:S01]  /*0f40*/  I2FP.F32.U32 R2, UR20 ;  /* 0x0000001400027c45 */ /* 0x002fe20008201000 */
[----:B------:R-:W1:Y:S04]  /*0f50*/  LDCU UR24, c[0x0][0xb30] ;  /* 0x00016600ff1877ac */ /* 0x000e680008000800 */
[----:B--2---:R-:W-:Y:S01]  /*0f60*/  FMUL R2, R2, UR5 ;  /* 0x0000000502027c20 */ /* 0x004fe20008400000 */
[----:B----4-:R-:W-:-:S05]  /*0f70*/  I2FP.F32.U32 R0, UR21 ;  /* 0x0000001500007c45 */ /* 0x010fca0008201000 */
[----:B------:R-:W2:Y:S01]  /*0f80*/  F2I.U32.TRUNC.NTZ R2, R2 ;  /* 0x0000000200027305 */ /* 0x000ea2000020f000 */
[----:B---3--:R-:W-:-:S07]  /*0f90*/  FMUL R0, R0, UR4 ;  /* 0x0000000400007c20 */ /* 0x008fce0008400000 */
[----:B------:R-:W3:Y:S01]  /*0fa0*/  F2I.U32.TRUNC.NTZ R0, R0 ;  /* 0x0000000000007305 */ /* 0x000ee2000020f000 */
[----:B--2---:R-:W-:Y:S02]  /*0fb0*/  R2UR UR4, R2 ;  /* 0x00000000020472ca */ /* 0x004fe400000e0000 */
[----:B------:R-:W-:Y:S02]  /*0fc0*/  PRMT R2, RZ, 0x7610, R2 ;  /* 0x00007610ff027816 */ /* 0x000fe40000000002 */
[----:B---3--:R-:W-:Y:S02]  /*0fd0*/  R2UR UR6, R0 ;  /* 0x00000000000672ca */ /* 0x008fe400000e0000 */
[----:B------:R-:W-:-:S07]  /*0fe0*/  PRMT R0, RZ, 0x7610, R0 ;  /* 0x00007610ff007816 */ /* 0x000fce0000000000 */
[----:B------:R-:W-:-:S04]  /*0ff0*/  UIADD3 UR5, UPT, UPT, -UR4, URZ, URZ ;  /* 0x000000ff04057290 */ /* 0x000fc8000fffe1ff */
[----:B------:R-:W-:Y:S02]  /*1000*/  UIMAD UR5, UR7, UR5, UR20 ;  /* 0x00000005070572a4 */ /* 0x000fe4000f8e0214 */
[----:B------:R-:W-:-:S04]  /*1010*/  UIADD3 UR4, UPT, UPT, -UR6, URZ, URZ ;  /* 0x000000ff06047290 */ /* 0x000fc8000fffe1ff */
[----:B------:R-:W-:Y:S01]  /*1020*/  IMAD.U32 R96, RZ, RZ, UR5 ;  /* 0x00000005ff607e24 */ /* 0x000fe2000f8e00ff */
[----:B------:R-:W-:-:S06]  /*1030*/  UIMAD UR4, UR8, UR4, UR21 ;  /* 0x00000004080472a4 */ /* 0x000fcc000f8e0215 */
[----:B------:R-:W-:Y:S01]  /*1040*/  IMAD.U32 R95, RZ, RZ, UR4 ;  /* 0x00000004ff5f7e24 */ /* 0x000fe2000f8e00ff */
[----:B-1----:R-:W-:Y:S06]  /*1050*/  BRA.U UP4, `(.L_x_16) ;  /* 0x0000000104307547 */ /* 0x002fec000b800000 */
[----:B------:R-:W-:Y:S01]  /*1060*/  R2UR UR5, R95 ;  /* 0x000000005f0572ca */ /* 0x000fe200000e0000 */
[----:B------:R-:W-:Y:S01]  /*1070*/  UMOV UR7, 0x3 ;  /* 0x0000000300077882 */ /* 0x000fe20000000000 */
[----:B------:R-:W-:-:S11]  /*1080*/  R2UR UR4, R96 ;  /* 0x00000000600472ca */ /* 0x000fd600000e0000 */
[----:B------:R-:W-:-:S04]  /*1090*/  UISETP.NE.AND UP0, UPT, UR5, URZ, UPT ;  /* 0x000000ff0500728c */ /* 0x000fc8000bf05270 */
[----:B------:R-:W-:Y:S02]  /*10a0*/  UISETP.LT.U32.OR UP0, UPT, UR4, 0x2, !UP0 ;  /* 0x000000020400788c */ /* 0x000fe4000c701470 */
[----:B------:R-:W-:Y:S02]  /*10b0*/  ULOP3.LUT UR4, UR4, 0xfffffffe, URZ, 0xc0, !UPT ;  /* 0xfffffffe04047892 */ /* 0x000fe4000f8ec0ff */
[----:B------:R-:W-:Y:S02]  /*10c0*/  USEL UR6, URZ, 0x1, !UP0 ;  /* 0x00000001ff067887 */ /* 0x000fe4000c000000 */
[----:B------:R-:W-:Y:S02]  /*10d0*/  USEL UR5, URZ, 0x2, !UP0 ;  /* 0x00000002ff057887 */ /* 0x000fe4000c000000 */
[----:B------:R-:W-:Y:S02]  /*10e0*/  USHF.L.U32 UR4, UR7, UR4, URZ ;  /* 0x0000000407047299 */ /* 0x000fe400080006ff */
[----:B------:R-:W-:-:S04]  /*10f0*/  UIADD3 UR5, UPT, UPT, UR6, UR5, URZ ;  /* 0x0000000506057290 */ /* 0x000fc8000fffe0ff */
[----:B------:R-:W-:Y:S02]  /*1100*/  IMAD.U32 R0, RZ, RZ, UR4 ;  /* 0x00000004ff007e24 */ /* 0x000fe4000f8e00ff */
[----:B------:R-:W-:-:S07]  /*1110*/  IMAD.U32 R2, RZ, RZ, UR5 ;  /* 0x00000005ff027e24 */ /* 0x000fce000f8e00ff */
.L_x_16:
[----:B------:R-:W1:Y:S01]  /*1120*/  S2UR UR52, SR_CTAID.Z ;  /* 0x00000000003479c3 */ /* 0x000e620000002700 */
[----:B------:R-:W-:Y:S01]  /*1130*/  UISETP.GE.AND UP0, UPT, UR19, 0x1, UPT ;  /* 0x000000011300788c */ /* 0x000fe2000bf06270 */
[----:B------:R-:W-:-:S08]  /*1140*/  UMOV UR51, UR20 ;  /* 0x0000001400337c82 */ /* 0x000fd00008000000 */
[----:B------:R-:W-:Y:S05]  /*1150*/  BRA.U !UP0, `(.L_x_17) ;  /* 0x0000000108d47547 */ /* 0x000fea000b800000 */
[----:B------:R-:W2:Y:S01]  /*1160*/  LDCU.128 UR12, c[0x0][0xb10] ;  /* 0x00016200ff0c77ac */ /* 0x000ea20008000c00 */
[----:B------:R-:W3:Y:S01]  /*1170*/  LDCU UR22, c[0x0][0xb0c] ;  /* 0x00016180ff1677ac */ /* 0x000ee20008000800 */
[----:B------:R-:W4:Y:S01]  /*1180*/  LDCU UR6, c[0x0][0x370] ;  /* 0x00006e00ff0677ac */ /* 0x000f220008000800 */
[----:B------:R-:W1:Y:S01]  /*1190*/  LDCU UR7, c[0x0][0x374] ;  /* 0x00006e80ff0777ac */ /* 0x000e620008000800 */
[----:B------:R-:W1:Y:S01]  /*11a0*/  LDCU UR23, c[0x0][0xb20] ;  /* 0x00016400ff1777ac */ /* 0x000e620008000800 */
[----:B--2---:R-:W-:Y:S02]  /*11b0*/  UIMAD.WIDE.U32 UR4, UR20, UR12, URZ ;  /* 0x0000000c140472a5 */ /* 0x004fe4000f8e00ff */
[----:B---3--:R-:W-:Y:S01]  /*11c0*/  UISETP.NE.AND UP0, UPT, UR22, 0x1, UPT ;  /* 0x000000011600788c */ /* 0x008fe2000bf05270 */
[----:B------:R-:W2:Y:S01]  /*11d0*/  LDCU.64 UR8, c[0x0][0xb28] ;  /* 0x00016500ff0877ac */ /* 0x000ea20008000a00 */
[----:B----4-:R-:W-:-:S03]  /*11e0*/  UIMAD.WIDE.U32 UR10, UR6, UR12, URZ ;  /* 0x0000000c060a72a5 */ /* 0x010fc6000f8e00ff */
[----:B------:R-:W-:Y:S01]  /*11f0*/  UMOV UR4, UR5 ;  /* 0x0000000500047c82 */ /* 0x000fe20008000000 */
[----:B------:R-:W-:Y:S02]  /*1200*/  UISETP.NE.AND UP2, UPT, UR19, 0x1, UPT ;  /* 0x000000011300788c */ /* 0x000fe4000bf45270 */
[----:B------:R-:W-:Y:S01]  /*1210*/  USHF.R.U32.HI UR4, URZ, UR13, UR4 ;  /* 0x0000000dff047299 */ /* 0x000fe20008011604 */
[----:B------:R-:W-:Y:S01]  /*1220*/  UMOV UR10, UR11 ;  /* 0x0000000b000a7c82 */ /* 0x000fe20008000000 */
[----:B------:R-:W-:Y:S02]  /*1230*/  UIMAD.WIDE.U32 UR16, UR21, UR15, URZ ;  /* 0x0000000f151072a5 */ /* 0x000fe4000f8e00ff */
[----:B------:R-:W-:Y:S02]  /*1240*/  USEL UR5, UR20, UR4, !UP0 ;  /* 0x0000000414057287 */ /* 0x000fe4000c000000 */
[----:B------:R-:W-:Y:S02]  /*1250*/  @UP0 USHF.R.U32.HI UR6, URZ, UR13, UR10 ;  /* 0x0000000dff060299 */ /* 0x000fe4000801160a */
[----:B------:R-:W-:-:S02]  /*1260*/  UISETP.NE.AND UP0, UPT, UR14, 0x1, UPT ;  /* 0x000000010e00788c */ /* 0x000fc4000bf05270 */
[----:B-1----:R-:W-:Y:S02]  /*1270*/  UIMAD.WIDE.U32 UR10, UR7, UR15, URZ ;  /* 0x0000000f070a72a5 */ /* 0x002fe4000f8e00ff */
[----:B--2---:R-:W-:Y:S01]  /*1280*/  UIMAD.WIDE.U32 UR12, UR6, UR8, URZ ;  /* 0x00000008060c72a5 */ /* 0x004fe2000f8e00ff */
[----:B------:R-:W-:Y:S01]  /*1290*/  UMOV UR4, UR17 ;  /* 0x0000001100047c82 */ /* 0x000fe20008000000 */
[----:B------:R-:W-:-:S03]  /*12a0*/  UIADD3 UR51, UPT, UPT, -UR5, URZ, URZ ;  /* 0x000000ff05337290 */ /* 0x000fc6000fffe1ff */
[----:B------:R-:W-:Y:S01]  /*12b0*/  UMOV UR10, UR11 ;  /* 0x0000000b000a7c82 */ /* 0x000fe20008000000 */
[----:B------:R-:W-:Y:S02]  /*12c0*/  USHF.R.U32.HI UR4, URZ, UR23, UR4 ;  /* 0x00000017ff047299 */ /* 0x000fe40008011604 */
[----:B------:R-:W-:Y:S01]  /*12d0*/  @UP0 USHF.R.U32.HI UR7, URZ, UR23, UR10 ;  /* 0x00000017ff070299 */ /* 0x000fe2000801160a */
[----:B------:R-:W-:Y:S01]  /*12e0*/  UMOV UR12, UR13 ;  /* 0x0000000d000c7c82 */ /* 0x000fe20008000000 */
[----:B------:R-:W-:Y:S02]  /*12f0*/  USEL UR4, UR21, UR4, !UP0 ;  /* 0x0000000415047287 */ /* 0x000fe4000c000000 */
[----:B------:R-:W-:Y:S02]  /*1300*/  UIMAD.WIDE.U32 UR10, UR7, UR8, URZ ;  /* 0x00000008070a72a5 */ /* 0x000fe4000f8e00ff */
[----:B------:R-:W-:Y:S02]  /*1310*/  @UP2 USHF.R.U32.HI UR6, URZ, UR9, UR12 ;  /* 0x00000009ff062299 */ /* 0x000fe4000801160c */
[----:B------:R-:W-:-:S02]  /*1320*/  UIMAD.WIDE.U32 UR12, UR4, UR8, URZ ;  /* 0x00000008040c72a5 */ /* 0x000fc4000f8e00ff */
[----:B------:R-:W-:Y:S01]  /*1330*/  UIMAD UR51, UR22, UR51, UR20 ;  /* 0x00000033163372a4 */ /* 0x000fe2000f8e0214 */
[----:B------:R-:W-:Y:S02]  /*1340*/  UMOV UR10, UR11 ;  /* 0x0000000b000a7c82 */ /* 0x000fe40008000000 */
[----:B------:R-:W-:Y:S02]  /*1350*/  @UP2 USHF.R.U32.HI UR7, URZ, UR9, UR10 ;  /* 0x00000009ff072299 */ /* 0x000fe4000801160a */
[----:B------:R-:W-:Y:S02]  /*1360*/  UIMAD UR10, UR6, UR19, URZ ;  /* 0x00000013060a72a4 */ /* 0x000fe4000f8e02ff */
[----:B------:R-:W-:-:S04]  /*1370*/  UIMAD UR7, UR7, UR19, URZ ;  /* 0x00000013070772a4 */ /* 0x000fc8000f8e02ff */
[----:B------:R-:W-:-:S03]  /*1380*/  UISETP.GE.AND UP0, UPT, UR4, UR7, UPT ;  /* 0x000000070400728c */ /* 0x000fc6000bf06270 */
[----:B------:R-:W-:Y:S01]  /*1390*/  UMOV UR7, UR13 ;  /* 0x0000000d00077c82 */ /* 0x000fe20008000000 */
[----:B------:R-:W-:Y:S02]  /*13a0*/  UISETP.GE.OR UP0, UPT, UR5, UR10, UP0 ;  /* 0x0000000a0500728c */ /* 0x000fe40008706670 */
[----:B------:R-:W-:Y:S02]  /*13b0*/  UIMAD.WIDE.U32 UR10, UR5, UR8, URZ ;  /* 0x00000008050a72a5 */ /* 0x000fe4000f8e00ff */
[----:B------:R-:W-:Y:S02]  /*13c0*/  USHF.R.U32.HI UR7, URZ, UR9, UR7 ;  /* 0x00000009ff077299 */ /* 0x000fe40008011607 */
[----:B------:R-:W-:Y:S02]  /*13d0*/  UIADD3 UR10, UPT, UPT, -UR4, URZ, URZ ;  /* 0x000000ff040a7290 */ /* 0x000fe4000fffe1ff */
[----:B------:R-:W-:Y:S02]  /*13e0*/  USEL UR7, UR4, UR7, !UP2 ;  /* 0x0000000704077287 */ /* 0x000fe4000d000000 */
[----:B------:R-:W-:Y:S01]  /*13f0*/  UIMAD UR10, UR14, UR10, UR21 ;  /* 0x0000000a0e0a72a4 */ /* 0x000fe2000f8e0215 */
[----:B------:R-:W-:-:S02]  /*1400*/  @!UP0 UMOV UR8, UR11 ;  /* 0x0000000b00088c82 */ /* 0x000fc40008000000 */
[----:B------:R-:W-:Y:S02]  /*1410*/  @!UP0 USHF.R.U32.HI UR8, URZ, UR9, UR8 ;  /* 0x00000009ff088299 */ /* 0x000fe40008011608 */
[----:B------:R-:W-:Y:S02]  /*1420*/  UIADD3 UR9, UPT, UPT, -UR7, URZ, URZ ;  /* 0x000000ff07097290 */ /* 0x000fe4000fffe1ff */
[----:B------:R-:W-:Y:S02]  /*1430*/  @!UP0 USEL UR8, UR5, UR8, !UP2 ;  /* 0x0000000805088287 */ /* 0x000fe4000d000000 */
[----:B------:R-:W-:Y:S02]  /*1440*/  UIMAD UR9, UR19, UR9, UR4 ;  /* 0x00000009130972a4 */ /* 0x000fe4000f8e0204 */
[----:B------:R-:W-:Y:S02]  /*1450*/  @!UP0 UIADD3 UR7, UPT, UPT, UR7, -UR8, URZ ;  /* 0x8000000807078290 */ /* 0x000fe4000fffe0ff */
[----:B------:R-:W-:-:S02]  /*1460*/  @!UP0 UIMAD UR6, UR9, UR6, UR8 ;  /* 0x00000006090682a4 */ /* 0x000fc4000f8e0208 */
[----:B------:R-:W-:-:S04]  /*1470*/  @!UP0 UIMAD UR4, UR7, UR19, UR5 ;  /* 0x00000013070482a4 */ /* 0x000fc8000f8e0205 */
[----:B------:R-:W-:Y:S01]  /*1480*/  UIMAD UR21, UR4, UR14, UR10 ;  /* 0x0000000e041572a4 */ /* 0x000fe2000f8e020a */
[----:B------:R-:W-:Y:S02]  /*1490*/  @!UP0 UMOV UR5, UR6 ;  /* 0x0000000600058c82 */ /* 0x000fe40008000000 */
[----:B------:R-:W-:-:S12]  /*14a0*/  UIMAD UR51, UR5, UR22, UR51 ;  /* 0x00000016053372a4 */ /* 0x000fd8000f8e0233 */
.L_x_17:
[----:B------:R-:W-:-:S09]  /*14b0*/  UISETP.NE.AND UP0, UPT, UR24, 0x1, UPT ;  /* 0x000000011800788c */ /* 0x000fd2000bf05270 */
[----:B------:R-:W-:Y:S05]  /*14c0*/  BRA.U UP0, `(.L_x_18) ;  /* 0x0000000100407547 */ /* 0x000fea000b800000 */
[----:B------:R-:W2:Y:S01]  /*14d0*/  LDCU.128 UR8, c[0x0][0xb10] ;  /* 0x00016200ff0877ac */ /* 0x000ea20008000c00 */
[----:B------:R-:W3:Y:S01]  /*14e0*/  LDCU UR12, c[0x0][0xb0c] ;  /* 0x00016180ff0c77ac */ /* 0x000ee20008000800 */
[----:B------:R-:W4:Y:S01]  /*14f0*/  LDCU UR13, c[0x0][0xb20] ;  /* 0x00016400ff0d77ac */ /* 0x000f220008000800 */
[----:B--2---:R-:W-:Y:S02]  /*1500*/  UIMAD.WIDE.U32 UR4, UR51, UR8, URZ ;  /* 0x00000008330472a5 */ /* 0x004fe4000f8e00ff */
[----:B------:R-:W-:Y:S02]  /*1510*/  UIMAD.WIDE.U32 UR6, UR21, UR11, URZ ;  /* 0x0000000b150672a5 */ /* 0x000fe4000f8e00ff */
[----:B---3--:R-:W-:Y:S02]  /*1520*/  UISETP.NE.AND UP0, UPT, UR12, 0x1, UPT ;  /* 0x000000010c00788c */ /* 0x008fe4000bf05270 */
[----:B------:R-:W-:-:S03]  /*1530*/  USHF.R.U32.HI UR5, URZ, UR9, UR5 ;  /* 0x00000009ff057299 */ /* 0x000fc60008011605 */
[----:B------:R-:W-:Y:S01]  /*1540*/  UMOV UR4, UR7 ;  /* 0x0000000700047c82 */ /* 0x000fe20008000000 */
[----:B------:R-:W-:Y:S02]  /*1550*/  USEL UR5, UR51, UR5, !UP0 ;  /* 0x0000000533057287 */ /* 0x000fe4000c000000 */
[----:B------:R-:W-:Y:S02]  /*1560*/  UISETP.NE.AND UP0, UPT, UR10, 0x1, UPT ;  /* 0x000000010a00788c */ /* 0x000fe4000bf05270 */
[----:B----4-:R-:W-:-:S04]  /*1570*/  USHF.R.U32.HI UR4, URZ, UR13, UR4 ;  /* 0x0000000dff047299 */ /* 0x010fc80008011604 */
[----:B------:R-:W-:-:S04]  /*1580*/  USEL UR4, UR21, UR4, !UP0 ;  /* 0x0000000415047287 */ /* 0x000fc8000c000000 */
[----:B------:R-:W-:Y:S02]  /*1590*/  UIADD3 UR6, UPT, UPT, -UR4, UR5, URZ ;  /* 0x0000000504067290 */ /* 0x000fe4000fffe1ff */
[----:B------:R-:W-:Y:S02]  /*15a0*/  UIADD3 UR4, UPT, UPT, UR4, -UR5, URZ ;  /* 0x8000000504047290 */ /* 0x000fe4000fffe0ff */
[----:B------:R-:W-:Y:S02]  /*15b0*/  UIMAD UR21, UR6, UR10, UR21 ;  /* 0x0000000a061572a4 */ /* 0x000fe4000f8e0215 */
[----:B------:R-:W-:-:S12]  /*15c0*/  UIMAD UR51, UR4, UR12, UR51 ;  /* 0x0000000c043372a4 */ /* 0x000fd8000f8e0233 */
.L_x_18:
[----:B------:R-:W-:Y:S05]  /*15d0*/  BRA.U !UP6, `(.L_x_19) ;  /* 0x000000010e0c7547 */ /* 0x000fea000b800000 */
[----:B------:R-:W-:Y:S01]  /*15e0*/  UCGABAR_WAIT ;  /* 0x0000000000007dc7 */ /* 0x000fe20008000000 */
[----:B------:R-:W-:Y:S01]  /*15f0*/  CCTL.IVALL ;  /* 0x00000000ff00798f */ /* 0x000fe20002000000 */
[----:B------:R-:W-:Y:S05]  /*1600*/  BRA `(.L_x_20) ;  /* 0x0000000000047947 */ /* 0x000fea0003800000 */
.L_x_19:
[----:B------:R-:W-:Y:S06]  /*1610*/  BAR.SYNC.DEFER_BLOCKING 0x0 ;  /* 0x0000000000007b1d */ /* 0x000fec0000010000 */
.L_x_20:
[----:B------:R-:W-:Y:S05]  /*1620*/  BRA.U UP5, `(.L_x_21) ;  /* 0x0000001905847547 */ /* 0x000fea000b800000 */
[----:B------:R-:W2:Y:S01]  /*1630*/  LDCU UR5, c[0x0][0x388] ;  /* 0x00007100ff0577ac */ /* 0x000ea20008000800 */
[----:B------:R-:W-:Y:S01]  /*1640*/  PLOP3.LUT P1, PT, PT, PT, UP3, 0x80, 0x8 ;  /* 0x000000000008781c */ /* 0x000fe20003f2f038 */
[----:B------:R-:W-:Y:S01]  /*1650*/  IMAD.MOV.U32 R2, RZ, RZ, RZ ;  /* 0x000000ffff027224 */ /* 0x000fe200078e00ff */
[----:B------:R-:W-:Y:S01]  /*1660*/  ISETP.EQ.OR P2, PT, R3, RZ, P3 ;  /* 0x000000ff0300720c */ /* 0x000fe20001f42670 */
[----:B------:R-:W3:Y:S01]  /*1670*/  LDCU UR6, c[0x0][0x38c] ;  /* 0x00007180ff0677ac */ /* 0x000ee20008000800 */
[----:B------:R-:W-:Y:S01]  /*1680*/  PLOP3.LUT P1, PT, P1, PT, PT, 0x8, 0x80 ;  /* 0x000000000080781c */ /* 0x000fe20000f2e170 */
[----:B------:R-:W4:Y:S01]  /*1690*/  LDCU UR48, c[0x0][0x390] ;  /* 0x00007200ff3077ac */ /* 0x000f220008000800 */
[----:B------:R-:W-:Y:S01]  /*16a0*/  UISETP.NE.AND UP1, UPT, UR18, URZ, UPT ;  /* 0x000000ff1200728c */ /* 0x000fe2000bf25270 */
[----:B------:R-:W3:Y:S01]  /*16b0*/  LDCU UR47, c[0x0][0x370] ;  /* 0x00006e00ff2f77ac */ /* 0x000ee20008000800 */
[----:B--2---:R-:W-:Y:S01]  /*16c0*/  UIADD3 UR5, UPT, UPT, UR5, 0x3f, URZ ;  /* 0x0000003f05057890 */ /* 0x004fe2000fffe0ff */
[----:B------:R-:W2:Y:S03]  /*16d0*/  LDCU.64 UR36, c[0x0][0x348] ;  /* 0x00006900ff2477ac */ /* 0x000ea60008000a00 */
[----:B------:R-:W-:-:S02]  /*16e0*/  USHF.R.S32.HI UR4, URZ, 0x1f, UR5 ;  /* 0x0000001fff047899 */ /* 0x000fc40008011405 */
[----:B-1----:R-:W-:Y:S02]  /*16f0*/  USHF.L.U32 UR52, UR20, 0x7, URZ ;  /* 0x0000000714347899 */ /* 0x002fe400080006ff */
[----:B------:R-:W-:Y:S02]  /*1700*/  ULEA.HI UR4, UR4, UR5, URZ, 0x6 ;  /* 0x0000000504047291 */ /* 0x000fe4000f8f30ff */
[----:B------:R-:W-:Y:S02]  /*1710*/  USHF.L.U32 UR5, UR20, 0x6, URZ ;  /* 0x0000000614057899 */ /* 0x000fe400080006ff */
[----:B------:R-:W-:Y:S02]  /*1720*/  USHF.R.S32.HI UR4, URZ, 0x6, UR4 ;  /* 0x00000006ff047899 */ /* 0x000fe40008011404 */
[----:B------:R-:W-:Y:S02]  /*1730*/  ULOP3.LUT UR50, UR5, 0x40, URZ, 0xc0, !UPT ;  /* 0x0000004005327892 */ /* 0x000fe4000f8ec0ff */
[----:B---3--:R-:W-:Y:S01]  /*1740*/  UIMAD UR4, UR4, UR6, URZ ;  /* 0x00000006040472a4 */ /* 0x008fe2000f8e02ff */
[----:B------:R-:W1:Y:S03]  /*1750*/  LDCU UR46, c[0x0][0x374] ;  /* 0x00006e80ff2e77ac */ /* 0x000e660008000800 */
[----:B----4-:R-:W-:-:S02]  /*1760*/  UIMAD UR48, UR4, UR48, URZ ;  /* 0x00000030043072a4 */ /* 0x010fc4000f8e02ff */
[----:B------:R-:W-:Y:S02]  /*1770*/  USEL UR33, UR62, 0x2, UP1 ;  /* 0x000000023e217887 */ /* 0x000fe40008800000 */
[----:B------:R-:W-:Y:S02]  /*1780*/  UISETP.NE.AND UP2, UPT, UR48, URZ, UPT ;  /* 0x000000ff3000728c */ /* 0x000fe4000bf45270 */
[----:B------:R-:W-:Y:S01]  /*1790*/  UISETP.LT.U32.AND UP0, UPT, UR48, 0x8, UPT ;  /* 0x000000083000788c */ /* 0x000fe2000bf01070 */
[----:B------:R-:W-:Y:S01]  /*17a0*/  UMOV UR23, 0x1 ;  /* 0x0000000100177882 */ /* 0x000fe20000000000 */
[----:B------:R-:W-:Y:S02]  /*17b0*/  UMOV UR26, URZ ;  /* 0x000000ff001a7c82 */ /* 0x000fe40008000000 */
[----:B------:R-:W-:Y:S01]  /*17c0*/  USEL UR4, UR48, 0x8, UP0 ;  /* 0x0000000830047887 */ /* 0x000fe20008000000 */
[----:B------:R-:W-:Y:S01]  /*17d0*/  UMOV UR27, URZ ;  /* 0x000000ff001b7c82 */ /* 0x000fe20008000000 */
[----:B------:R-:W-:-:S02]  /*17e0*/  UMOV UR34, URZ ;  /* 0x000000ff00227c82 */ /* 0x000fc40008000000 */
[----:B------:R-:W-:Y:S02]  /*17f0*/  UIADD3 UR5, UPT, UPT, UR4, -0x1, URZ ;  /* 0xffffffff04057890 */ /* 0x000fe4000fffe0ff */
[----:B------:R-:W-:Y:S02]  /*1800*/  @!UP2 UIADD3 UR5, UPT, UPT, UR4, URZ, URZ ;  /* 0x000000ff0405a290 */ /* 0x000fe4000fffe0ff */
[----:B------:R-:W-:Y:S02]  /*1810*/  UIADD3 UR45, UPT, UPT, UR48, -UR4, URZ ;  /* 0x80000004302d7290 */ /* 0x000fe4000fffe0ff */
[----:B-12---:R-:W-:-:S12]  /*1820*/  UIADD3 UR49, UPT, UPT, UR5, 0x1, URZ ;  /* 0x0000000105317890 */ /* 0x006fd8000fffe0ff */
.L_x_39:
[----:B------:R-:W1:Y:S01]  /*1830*/  S2UR UR25, SR_CgaCtaId ;  /* 0x00000000001979c3 */ /* 0x000e620000008800 */
[----:B------:R-:W-:Y:S01]  /*1840*/  UMOV UR4, 0x400 ;  /* 0x0000040000047882 */ /* 0x000fe20000000000 */
[----:B------:R-:W-:Y:S01]  /*1850*/  MOV R0, UR23 ;  /* 0x0000001700007c02 */ /* 0x000fe20008000f00 */
[----:B------:R-:W-:Y:S02]  /*1860*/  UISETP.NE.AND UP0, UPT, UR48, URZ, UPT ;  /* 0x000000ff3000728c */ /* 0x000fe4000bf05270 */
[----:B------:R-:W-:Y:S01]  /*1870*/  ULEA UR19, UR21, UR50, 0x7 ;  /* 0x0000003215137291 */ /* 0x000fe2000f8e38ff */
[----:B------:R-:W-:Y:S01]  /*1880*/  SHF.L.U32 R0, R0, 0x1f, RZ ;  /* 0x0000001f00007819 */ /* 0x000fe200000006ff */
[----:B------:R-:W-:Y:S01]  /*1890*/  UMOV UR24, URZ ;  /* 0x000000ff00187c82 */ /* 0x000fe20008000000 */
[----:B------:R-:W-:Y:S01]  /*18a0*/  UMOV UR21, URZ ;  /* 0x000000ff00157c82 */ /* 0x000fe20008000000 */
[----:B------:R-:W-:Y:S01]  /*18b0*/  UMOV UR20, URZ ;  /* 0x000000ff00147c82 */ /* 0x000fe20008000000 */
[----:B-1----:R-:W-:-:S04]  /*18c0*/  ULEA UR25, UR25, UR4, 0x18 ;  /* 0x0000000419197291 */ /* 0x002fc8000f8ec0ff */
[----:B------:R-:W-:-:S09]  /*18d0*/  ULEA UR4, UR26, UR25, 0x3 ;  /* 0x000000191a047291 */ /* 0x000fd2000f8e18ff */
[----:B------:R1:W2:Y:S01]  /*18e0*/  SYNCS.PHASECHK.TRANS64.TRYWAIT P0, [UR4+0x40], R0 ;  /* 0x00004000ff0075a7 */ /* 0x0002a20008001104 */
[----:B------:R-:W-:-:S04]  /*18f0*/  ULEA.HI UR4, UR51, UR51, URZ, 0x1 ;  /* 0x0000003333047291 */ /* 0x000fc8000f8f08ff */
[----:B------:R-:W-:-:S04]  /*1900*/  USHF.L.U32 UR4, UR4, 0x7, URZ ;  /* 0x0000000704047899 */ /* 0x000fc800080006ff */
[----:B------:R-:W-:-:S04]  /*1910*/  ULOP3.LUT UR4, UR4, 0xffffff00, URZ, 0xc0, !UPT ;  /* 0xffffff0004047892 */ /* 0x000fc8000f8ec0ff */
[----:B------:R-:W-:Y:S01]  /*1920*/  ULOP3.LUT UR35, UR4, 0x80, UR52, 0xf8, !UPT ;  /* 0x0000008004237892 */ /* 0x000fe2000f8ef834 */
[----:B------:R-:W-:Y:S11]  /*1930*/  BRA.U !UP0, `(.L_x_22) ;  /* 0x0000000508607547 */ /* 0x000ff6000b800000 */
[----:B------:R-:W3:Y:S01]  /*1940*/  LDCU.128 UR8, c[0x0][0x480] ;  /* 0x00009000ff0877ac */ /* 0x000ee20008000c00 */
[----:B------:R-:W4:Y:S01]  /*1950*/  LDCU.64 UR12, c[0x0][0x490] ;  /* 0x00009200ff0c77ac */ /* 0x000f220008000a00 */
[----:B------:R-:W1:Y:S01]  /*1960*/  LDCU.64 UR20, c[0x0][0x4b0] ;  /* 0x00009600ff1477ac */ /* 0x000e620008000a00 */
[----:B------:R-:W1:Y:S01]  /*1970*/  LDCU.64 UR16, c[0x0][0x4d0] ;  /* 0x00009a00ff1077ac */ /* 0x000e620008000a00 */
[----:B------:R-:W1:Y:S01]  /*1980*/  LDCU UR43, c[0x0][0x390] ;  /* 0x00007200ff2b77ac */ /* 0x000e620008000800 */
[----:B---3--:R-:W-:Y:S02]  /*1990*/  UIMAD.WIDE.U32 UR4, UR35, UR9, URZ ;  /* 0x00000009230472a5 */ /* 0x008fe4000f8e00ff */
[----:B------:R-:W-:Y:S01]  /*19a0*/  UISETP.NE.AND UP0, UPT, UR8, 0x1, UPT ;  /* 0x000000010800788c */ /* 0x000fe2000bf05270 */
[----:B------:R-:W3:Y:S04]  /*19b0*/  LDCU UR44, c[0x0][0x38c] ;  /* 0x00007180ff2c77ac */ /* 0x000ee80008000800 */
[----:B------:R-:W-:Y:S01]  /*19c0*/  UMOV UR4, UR5 ;  /* 0x0000000500047c82 */ /* 0x000fe20008000000 */
[----:B------:R-:W1:Y:S01]  /*19d0*/  LDCU.64 UR14, c[0x0][0x4b8] ;  /* 0x00009700ff0e77ac */ /* 0x000e620008000a00 */
[----:B------:R-:W-:-:S02]  /*19e0*/  USHF.R.U32.HI UR6, URZ, UR10, UR4 ;  /* 0x0000000aff067299 */ /* 0x000fc40008011604 */
[----:B------:R-:W-:Y:S02]  /*19f0*/  UIADD3 UR34, UPT, UPT, UR49, UR27, URZ ;  /* 0x0000001b31227290 */ /* 0x000fe4000fffe0ff */
[----:B------:R-:W-:Y:S02]  /*1a00*/  USEL UR6, UR35, UR6, !UP0 ;  /* 0x0000000623067287 */ /* 0x000fe4000c000000 */
[----:B------:R-:W-:Y:S02]  /*1a10*/  UISETP.NE.AND UP0, UPT, UR11, 0x1, UPT ;  /* 0x000000010b00788c */ /* 0x000fe4000bf05270 */
[----:B----4-:R-:W-:Y:S02]  /*1a20*/  UIMAD.WIDE.U32 UR4, UR6, UR12, URZ ;  /* 0x0000000c060472a5 */ /* 0x010fe4000f8e00ff */
[----:B------:R-:W-:Y:S01]  /*1a30*/  UIADD3 UR7, UPT, UPT, -UR6, URZ, URZ ;  /* 0x000000ff06077290 */ /* 0x000fe2000fffe1ff */
[----:B------:R-:W-:-:S03]  /*1a40*/  UMOV UR24, URZ ;  /* 0x000000ff00187c82 */ /* 0x000fc60008000000 */
[----:B------:R-:W-:Y:S01]  /*1a50*/  UIMAD UR7, UR8, UR7, UR35 ;  /* 0x00000007080772a4 */ /* 0x000fe2000f8e0223 */
[----:B------:R-:W-:Y:S02]  /*1a60*/  UMOV UR4, UR5 ;  /* 0x0000000500047c82 */ /* 0x000fe40008000000 */
[----:B------:R-:W-:Y:S02]  /*1a70*/  USHF.R.U32.HI UR13, URZ, UR13, UR4 ;  /* 0x0000000dff0d7299 */ /* 0x000fe40008011604 */
[----:B------:R-:W4:Y:S02]  /*1a80*/  LDCU.64 UR4, c[0x0][0x4d8] ;  /* 0x00009b00ff0477ac */ /* 0x000f240008000a00 */
[----:B------:R-:W-:-:S04]  /*1a90*/  USEL UR13, UR6, UR13, !UP0 ;  /* 0x0000000d060d7287 */ /* 0x000fc8000c000000 */
[----:B------:R-:W-:-:S04]  /*1aa0*/  UIADD3 UR12, UPT, UPT, -UR13, URZ, URZ ;  /* 0x000000ff0d0c7290 */ /* 0x000fc8000fffe1ff */
[----:B------:R-:W-:Y:S02]  /*1ab0*/  UIMAD UR12, UR11, UR12, UR6 ;  /* 0x0000000c0b0c72a4 */ /* 0x000fe4000f8e0206 */
[----:B-1----:R-:W-:Y:S02]  /*1ac0*/  UIMAD UR11, UR7, UR20, UR16 ;  /* 0x00000014070b72a4 */ /* 0x002fe4000f8e0210 */
[----:B------:R-:W-:Y:S01]  /*1ad0*/  UIMAD UR12, UR12, UR21, UR17 ;  /* 0x000000150c0c72a4 */ /* 0x000fe2000f8e0211 */
[----:B------:R-:W-:Y:S01]  /*1ae0*/  UMOV UR6, UR26 ;  /* 0x0000001a00067c82 */ /* 0x000fe20008000000 */
[----:B------:R-:W-:Y:S01]  /*1af0*/  UMOV UR20, URZ ;  /* 0x000000ff00147c82 */ /* 0x000fe20008000000 */
[----:B---3--:R-:W-:-:S09]  /*1b00*/  UMOV UR21, URZ ;  /* 0x000000ff00157c82 */ /* 0x008fd20008000000 */
.L_x_28:
[----:B------:R-:W-:Y:S01]  /*1b10*/  @!P3 MOV R3, 0xc000 ;  /* 0x0000c0000003b802 */ /* 0x000fe20000000f00 */
[----:B------:R-:W-:Y:S01]  /*1b20*/  ULEA UR9, UR6, UR25, 0x3 ;  /* 0x0000001906097291 */ /* 0x000fe2000f8e18ff */
[----:B-12---:R-:W-:Y:S11]  /*1b30*/  @P0 BRA `(.L_x_23) ;  /* 0x0000000000100947 */ /* 0x006ff60003800000 */
[----:B------:R-:W-:Y:S04]  /*1b40*/  MOV R0, UR23 ;  /* 0x0000001700007c02 */ /* 0x000fe80008000f00 */
[----:B------:R-:W-:Y:S04]  /*1b50*/  SHF.L.U32 R5, R0, 0x1f, RZ ;  /* 0x0000001f00057819 */ /* 0x000fe800000006ff */
[----:B------:R-:W1:Y:S02]  /*1b60*/  SYNCS.PHASECHK.TRANS64.TRYWAIT P0, [UR9+0x40], R5 ;  /* 0x00004005ff0075a7 */ /* 0x000e640008001109 */
[----:B-1----:R-:W-:Y:S05]  /*1b70*/  @!P0 BRA `(.L_x_24) ;  /* 0x0000008400048947 */ /* 0x002fea0003800000 */
.L_x_23:
[----:B------:R2:W-:Y:S01]  /*1b80*/  @!P3 SYNCS.ARRIVE.TRANS64 RZ, [UR9], R3 ;  /* 0x00000003ffffb9a7 */ /* 0x0005e20008000009 */
[----:B------:R-:W-:Y:S04]  /*1b90*/  ULOP3.LUT UR7, UR33, 0x2, URZ, 0xfc, !UPT ;  /* 0x0000000221077892 */ /* 0x000fe8000f8efcff */
[----:B------:R-:W-:Y:S09]  /*1ba0*/  UISETP.NE.AND UP0, UPT, UR7, 0x2, UPT ;  /* 0x000000020700788c */ /* 0x000ff2000bf05270 */
[----:B------:R-:W-:Y:S05]  /*1bb0*/  BRA.U UP0, `(.L_x_25) ;  /* 0x0000000100047547 */ /* 0x000fea000b800000 */
[----:B----4-:R-:W-:Y:S05]  /*1bc0*/  BPT.TRAP 0x1 ;  /* 0x000000040000795c */ /* 0x010fea0000300000 */
.L_x_25:
[----:B------:R-:W-:Y:S04]  /*1bd0*/  BSSY.RECONVERGENT B0, `(.L_x_26) ;  /* 0x0000003000007945 */ /* 0x000fe80003800200 */
[----:B------:R-:W-:Y:S05]  /*1be0*/  @P2 BRA `(.L_x_27) ;  /* 0x0000000000042947 */ /* 0x000fea0003800000 */
[----:B----4-:R-:W-:Y:S05]  /*1bf0*/  BPT.TRAP 0x1 ;  /* 0x000000040000795c */ /* 0x010fea0000300000 */
.L_x_27:
[----:B----4-:R-:W-:Y:S05]  /*1c00*/  BSYNC.RECONVERGENT B0 ;  /* 0x0000000000007941 */ /* 0x010fea0003800200 */
.L_x_26:
[----:B------:R-:W-:Y:S02]  /*1c10*/  UIADD3 UR7, UPT, UPT, UR6, 0x1, URZ ;  /* 0x0000000106077890 */ /* 0x000fe4000fffe0ff */
[----:B------:R-:W-:Y:S02]  /*1c20*/  ULEA UR16, UR6, UR25, 0xd ;  /* 0x0000001906107291 */ /* 0x000fe4000f8e68ff */
[----:B------:R-:W-:Y:S02]  /*1c30*/  UISETP.NE.AND UP0, UPT, UR7, 0x8, UPT ;  /* 0x000000080700788c */ /* 0x000fe4000bf05270 */
[----:B------:R-:W-:Y:S02]  /*1c40*/  UIADD3 UR30, UP1, UPT, UR36, 0x80, URZ ;  /* 0x00000080241e7890 */ /* 0x000fe4000ff3e0ff */
[----:B------:R-:W-:Y:S02]  /*1c50*/  USEL UR8, URZ, 0x1, UP0 ;  /* 0x00000001ff087887 */ /* 0x000fe40008000000 */
[----:B------:R-:W-:Y:S02]  /*1c60*/  USEL UR26, UR7, URZ, UP0 ;  /* 0x000000ff071a7287 */ /* 0x000fe40008000000 */
[----:B------:R-:W-:Y:S02]  /*1c70*/  ULOP3.LUT UR23, UR23, UR8, URZ, 0x3c, !UPT ;  /* 0x0000000817177292 */ /* 0x000fe4000f8e3cff */
[----:B------:R-:W-:Y:S02]  /*1c80*/  ULEA UR7, UR26, UR25, 0x3 ;  /* 0x000000191a077291 */ /* 0x000fe4000f8e18ff */
[----:B------:R-:W-:Y:S02]  /*1c90*/  ULEA UR8, UR6, UR25, 0xe ;  /* 0x0000001906087291 */ /* 0x000fe4000f8e70ff */
[----:B------:R-:W-:Y:S01]  /*1ca0*/  ULOP3.LUT UR9, UR9, 0xfefffff8, URZ, 0xc0, !UPT ;  /* 0xfefffff809097892 */ /* 0x000fe2000f8ec0ff */
[----:B-1----:R-:W-:Y:S01]  /*1cb0*/  MOV R0, UR23 ;  /* 0x0000001700007c02 */ /* 0x002fe20008000f00 */
[----:B------:R-:W-:Y:S02]  /*1cc0*/  USHF.L.U32 UR10, UR24, 0x6, URZ ;  /* 0x00000006180a7899 */ /* 0x000fe400080006ff */
[----:B------:R-:W-:Y:S01]  /*1cd0*/  UIADD3.X UR31, UPT, UPT, URZ, UR37, URZ, UP1, !UPT ;  /* 0x00000025ff1f7290 */ /* 0x000fe20008ffe4ff */
[----:B--2---:R-:W-:Y:S01]  /*1ce0*/  SHF.L.U32 R3, R0, 0x1f, RZ ;  /* 0x0000001f00037819 */ /* 0x004fe200000006ff */
[----:B------:R-:W-:Y:S02]  /*1cf0*/  UIADD3 UR8, UPT, UPT, UR8, 0x8400, URZ ;  /* 0x0000840008087890 */ /* 0x000fe4000fffe0ff */
[----:B------:R-:W-:Y:S01]  /*1d00*/  UIADD3 UR28, UP0, UPT, UR36, 0x180, URZ ;  /* 0x00000180241c7890 */ /* 0x000fe2000ff1e0ff */
[----:B------:R3:W1:Y:S01]  /*1d10*/  SYNCS.PHASECHK.TRANS64.TRYWAIT P0, [UR7+0x40], R3 ;  /* 0x00004003ff0075a7 */ /* 0x0006620008001107 */
[----:B------:R-:W-:Y:S02]  /*1d20*/  UIMAD UR7, UR20, UR14, UR4 ;  /* 0x0000000e140772a4 */ /* 0x000fe4000f8e0204 */
[----:B------:R-:W-:Y:S02]  /*1d30*/  UIMAD UR6, UR21, UR15, UR5 ;  /* 0x0000000f150672a4 */ /* 0x000fe4000f8e0205 */
[----:B------:R-:W-:Y:S02]  /*1d40*/  UIADD3.X UR29, UPT, UPT, URZ, UR37, URZ, UP0, !UPT ;  /* 0x00000025ff1d7290 */ /* 0x000fe400087fe4ff */
[----:B------:R-:W-:Y:S02]  /*1d50*/  UPRMT UR6, UR7, 0x40, UR6 ;  /* 0x0000004007067896 */ /* 0x000fe40008000006 */
[----:B------:R-:W-:Y:S02]  /*1d60*/  UIADD3 UR16, UPT, UPT, UR16, 0x28400, URZ ;  /* 0x0002840010107890 */ /* 0x000fe4000fffe0ff */
[----:B------:R-:W-:Y:S02]  /*1d70*/  UPRMT UR6, UR6, 0x5410, URZ ;  /* 0x0000541006067896 */ /* 0x000fe400080000ff */
[----:B------:R-:W-:Y:S02]  /*1d80*/  UIADD3 UR32, UPT, UPT, UR20, 0x1, URZ ;  /* 0x0000000114207890 */ /* 0x000fe4000fffe0ff */
[----:B------:R-:W-:Y:S02]  /*1d90*/  UIADD3 UR22, UPT, UPT, UR21, 0x1, URZ ;  /* 0x0000000115167890 */ /* 0x000fe4000fffe0ff */
[----:B------:R-:W-:Y:S02]  /*1da0*/  UISETP.NE.AND UP2, UPT, UR32, UR44, UPT ;  /* 0x0000002c2000728c */ /* 0x000fe4000bf45270 */
[----:B------:R-:W-:Y:S02]  /*1db0*/  UIADD3 UR27, UPT, UPT, UR27, 0x1, URZ ;  /* 0x000000011b1b7890 */ /* 0x000fe4000fffe0ff */
[----:B------:R-:W-:Y:S01]  /*1dc0*/  UIADD3 UR7, UPT, UPT, UR24, 0x1, URZ ;  /* 0x0000000118077890 */ /* 0x000fe2000fffe0ff */
[----:B------:R-:W-:Y:S01]  /*1dd0*/  UMOV UR40, 0x0 ;  /* 0x0000000000287882 */ /* 0x000fe20000000000 */
[----:B------:R-:W-:Y:S01]  /*1de0*/  UMOV UR41, 0x10000000 ;  /* 0x1000000000297882 */ /* 0x000fe20000000000 */
[----:B------:R-:W-:Y:S01]  /*1df0*/  UMOV UR17, UR9 ;  /* 0x0000000900117c82 */ /* 0x000fe20008000000 */
[----:B------:R2:W-:Y:S01]  /*1e00*/  UTMALDG.4D.IM2COL.2CTA [UR8], [UR30], UR6, desc[UR40] ;  /* 0x000028081e0073b4 */ /* 0x0005e20008259006 */
[----:B------:R-:W-:Y:S02]  /*1e10*/  UMOV UR18, UR10 ;  /* 0x0000000a00127c82 */ /* 0x000fe40008000000 */
[----:B------:R-:W-:Y:S04]  /*1e20*/  @UP2 UIADD3 UR22, UPT, UPT, UR21, URZ, URZ ;  /* 0x000000ff15162290 */ /* 0x000fe8000fffe0ff */
[----:B------:R-:W-:Y:S01]  /*1e30*/  UISETP.NE.AND UP0, UPT, UR22, UR43, UPT ;  /* 0x0000002b1600728c */ /* 0x000fe2000bf05270 */
[----:B------:R4:W-:Y:S10]  /*1e40*/  UTMALDG.4D.2CTA [UR16], [UR28], desc[UR40] ;  /* 0x000028101c0075b4 */ /* 0x0009f40008219000 */
[----:B------:R-:W-:Y:S07]  /*1e50*/  @UP0 UIADD3 UR7, UPT, UPT, UR24, URZ, URZ ;  /* 0x000000ff18070290 */ /* 0x000fee000fffe0ff */
[----:B------:R-:W-:Y:S01]  /*1e60*/  UMOV UR24, UR7 ;  /* 0x0000000700187c82 */ /* 0x000fe20008000000 */
[----:B--2---:R-:W-:Y:S01]  /*1e70*/  UMOV UR6, UR26 ;  /* 0x0000001a00067c82 */ /* 0x004fe20008000000 */
[----:B----4-:R-:W-:Y:S02]  /*1e80*/  USEL UR21, UR22, URZ, UP0 ;  /* 0x000000ff16157287 */ /* 0x010fe40008000000 */
[----:B------:R-:W-:Y:S02]  /*1e90*/  UISETP.NE.AND UP0, UPT, UR27, UR34, UPT ;  /* 0x000000221b00728c */ /* 0x000fe4000bf05270 */
[----:B------:R-:W-:Y:S07]  /*1ea0*/  USEL UR20, UR32, URZ, UP2 ;  /* 0x000000ff20147287 */ /* 0x000fee0009000000 */
[----:B---3--:R-:W-:Y:S05]  /*1eb0*/  BRA.U UP0, `(.L_x_28) ;  /* 0xfffffffd00147547 */ /* 0x008fea000b83ffff */
.L_x_22:
[----:B------:R-:W-:Y:S01]  /*1ec0*/  ULEA UR4, UR26, UR25, 0x3 ;  /* 0x000000191a047291 */ /* 0x000fe2000f8e18ff */
[----:B-1----:R-:W-:Y:S01]  /*1ed0*/  MOV R0, UR23 ;  /* 0x0000001700007c02 */ /* 0x002fe20008000f00 */
[----:B------:R-:W-:Y:S01]  /*1ee0*/  @!P1 SYNCS.ARRIVE.TRANS64.A1T0 RZ, [UR25+0xc8], RZ ;  /* 0x0000c8ffffff99a7 */ /* 0x000fe20008100019 */
[----:B------:R-:W-:Y:S02]  /*1ef0*/  UISETP.GE.AND UP0, UPT, UR45, 0x1, UPT ;  /* 0x000000012d00788c */ /* 0x000fe4000bf06270 */
[----:B------:R-:W-:-:S04]  /*1f00*/  SHF.L.U32 R0, R0, 0x1f, RZ ;  /* 0x0000001f00007819 */ /* 0x000fc800000006ff */
[----:B--2---:R1:W2:Y:S03]  /*1f10*/  SYNCS.PHASECHK.TRANS64.TRYWAIT P0, [UR4+0x40], R0 ;  /* 0x00004000ff0075a7 */ /* 0x0042a60008001104 */
[----:B------:R-:W-:Y:S05]  /*1f20*/  BRA.U !UP0, `(.L_x_29) ;  /* 0x00000005085c7547 */ /* 0x000fea000b800000 */
        /* <DEDUP_REMOVED lines=16> */
[----:B------:R-:W-:-:S03]  /*2030*/  UMOV UR32, UR45 ;  /* 0x0000002d00207c82 */ /* 0x000fc60008000000 */
        /* <DEDUP_REMOVED lines=9> */
[----:B---3--:R-:W-:-:S11]  /*20d0*/  UMOV UR6, UR26 ;  /* 0x0000001a00067c82 */ /* 0x008fd60008000000 */
.L_x_35:
[----:B------:R-:W-:Y:S01]  /*20e0*/  @!P3 MOV R3, 0xc000 ;  /* 0x0000c0000003b802 */ /* 0x000fe20000000f00 */
[----:B------:R-:W-:Y:S01]  /*20f0*/  ULEA UR9, UR6, UR25, 0x3 ;  /* 0x0000001906097291 */ /* 0x000fe2000f8e18ff */
[----:B-12---:R-:W-:Y:S11]  /*2100*/  @P0 BRA `(.L_x_30) ;  /* 0x0000000000100947 */ /* 0x006ff60003800000 */
[----:B------:R-:W-:Y:S04]  /*2110*/  MOV R0, UR23 ;  /* 0x0000001700007c02 */ /* 0x000fe80008000f00 */
[----:B------:R-:W-:Y:S04]  /*2120*/  SHF.L.U32 R5, R0, 0x1f, RZ ;  /* 0x0000001f00057819 */ /* 0x000fe800000006ff */
[----:B------:R-:W1:Y:S02]  /*2130*/  SYNCS.PHASECHK.TRANS64.TRYWAIT P0, [UR9+0x40], R5 ;  /* 0x00004005ff0075a7 */ /* 0x000e640008001109 */
[----:B-1----:R-:W-:Y:S05]  /*2140*/  @!P0 BRA `(.L_x_31) ;  /* 0x0000007c00a88947 */ /* 0x002fea0003800000 */
.L_x_30:
[----:B------:R2:W-:Y:S01]  /*2150*/  @!P3 SYNCS.ARRIVE.TRANS64 RZ, [UR9], R3 ;  /* 0x00000003ffffb9a7 */ /* 0x0005e20008000009 */
[----:B------:R-:W-:Y:S04]  /*2160*/  ULOP3.LUT UR7, UR33, 0x2, URZ, 0xfc, !UPT ;  /* 0x0000000221077892 */ /* 0x000fe8000f8efcff */
[----:B------:R-:W-:Y:S09]  /*2170*/  UISETP.NE.AND UP0, UPT, UR7, 0x2, UPT ;  /* 0x000000020700788c */ /* 0x000ff2000bf05270 */
[----:B------:R-:W-:Y:S05]  /*2180*/  BRA.U UP0, `(.L_x_32) ;  /* 0x0000000100047547 */ /* 0x000fea000b800000 */
[----:B----4-:R-:W-:Y:S05]  /*2190*/  BPT.TRAP 0x1 ;  /* 0x000000040000795c */ /* 0x010fea0000300000 */
.L_x_32:
[----:B------:R-:W-:Y:S04]  /*21a0*/  BSSY.RECONVERGENT B0, `(.L_x_33) ;  /* 0x0000003000007945 */ /* 0x000fe80003800200 */
[----:B------:R-:W-:Y:S05]  /*21b0*/  @P2 BRA `(.L_x_34) ;  /* 0x0000000000042947 */ /* 0x000fea0003800000 */
[----:B----4-:R-:W-:Y:S05]  /*21c0*/  BPT.TRAP 0x1 ;  /* 0x000000040000795c */ /* 0x010fea0000300000 */
.L_x_34:
[----:B----4-:R-:W-:Y:S05]  /*21d0*/  BSYNC.RECONVERGENT B0 ;  /* 0x0000000000007941 */ /* 0x010fea0003800200 */
.L_x_33:
        /* <DEDUP_REMOVED lines=26> */
[----:B------:R-:W-:Y:S01]  /*2380*/  UIADD3 UR7, UPT, UPT, UR24, 0x1, URZ ;  /* 0x0000000118077890 */ /* 0x000fe2000fffe0ff */
[----:B------:R-:W-:Y:S01]  /*2390*/  UMOV UR40, 0x0 ;  /* 0x0000000000287882 */ /* 0x000fe20000000000 */
[----:B------:R-:W-:Y:S01]  /*23a0*/  UMOV UR41, 0x10000000 ;  /* 0x1000000000297882 */ /* 0x000fe20000000000 */
[----:B------:R-:W-:Y:S01]  /*23b0*/  UMOV UR17, UR9 ;  /* 0x0000000900117c82 */ /* 0x000fe20008000000 */
[----:B------:R2:W-:Y:S01]  /*23c0*/  UTMALDG.4D.IM2COL.2CTA [UR8], [UR30], UR6, desc[UR40] ;  /* 0x000028081e0073b4 */ /* 0x0005e20008259006 */
[----:B------:R-:W-:Y:S04]  /*23d0*/  UMOV UR18, UR10 ;  /* 0x0000000a00127c82 */ /* 0x000fe80008000000 */
[----:B------:R-:W-:Y:S04]  /*23e0*/  @UP2 UIADD3 UR22, UPT, UPT, UR21, URZ, URZ ;  /* 0x000000ff15162290 */ /* 0x000fe8000fffe0ff */
[----:B------:R-:W-:Y:S01]  /*23f0*/  UISETP.NE.AND UP0, UPT, UR22, UR43, UPT ;  /* 0x0000002b1600728c */ /* 0x000fe2000bf05270 */
[----:B------:R4:W-:Y:S10]  /*2400*/  UTMALDG.4D.2CTA [UR16], [UR28], desc[UR40] ;  /* 0x000028101c0075b4 */ /* 0x0009f40008219000 */
[----:B------:R-:W-:Y:S07]  /*2410*/  @UP0 UIADD3 UR7, UPT, UPT, UR24, URZ, URZ ;  /* 0x000000ff18070290 */ /* 0x000fee000fffe0ff */
[----:B------:R-:W-:Y:S01]  /*2420*/  UMOV UR24, UR7 ;  /* 0x0000000700187c82 */ /* 0x000fe20008000000 */
[----:B--2---:R-:W-:Y:S02]  /*2430*/  UIADD3 UR6, UPT, UPT, UR32, -0x1, URZ ;  /* 0xffffffff20067890 */ /* 0x004fe4000fffe0ff */
[----:B----4-:R-:W-:Y:S02]  /*2440*/  USEL UR21, UR22, URZ, UP0 ;  /* 0x000000ff16157287 */ /* 0x010fe40008000000 */
[----:B------:R-:W-:Y:S02]  /*2450*/  UISETP.GT.U32.AND UP0, UPT, UR32, 0x1, UPT ;  /* 0x000000012000788c */ /* 0x000fe4000bf04070 */
[----:B------:R-:W-:Y:S01]  /*2460*/  USEL UR20, UR27, URZ, UP2 ;  /* 0x000000ff1b147287 */ /* 0x000fe20009000000 */
[----:B------:R-:W-:Y:S01]  /*2470*/  UMOV UR32, UR6 ;  /* 0x0000000600207c82 */ /* 0x000fe20008000000 */
[----:B------:R-:W-:Y:S05]  /*2480*/  UMOV UR6, UR26 ;  /* 0x0000001a00067c82 */ /* 0x000fea0008000000 */
[----:B---3--:R-:W-:Y:S05]  /*2490*/  BRA.U UP0, `(.L_x_35) ;  /* 0xfffffffd00107547 */ /* 0x008fea000b83ffff */
.L_x_29:
[----:B------:R-:W-:Y:S01]  /*24a0*/  SHF.L.U32 R3, R2, 0x1f, RZ ;  /* 0x0000001f02037819 */ /* 0x000fe200000006ff */
[----:B------:R-:W-:-:S03]  /*24b0*/  NOP ;  /* 0x0000000000007918 */ /* 0x000fc60000000000 */
[----:B-12---:R-:W1:Y:S02]  /*24c0*/  SYNCS.PHASECHK.TRANS64.TRYWAIT P0, [UR25+0xd0], R3 ;  /* 0x0000d003ff0075a7 */ /* 0x006e640008001119 */
[----:B-1----:R-:W-:Y:S05]  /*24d0*/  @!P0 BRA `(.L_x_36) ;  /* 0x0000007800dc8947 */ /* 0x002fea0003800000 */
.L_x_149:
[----:B------:R-:W2:Y:S01]  /*24e0*/  LDS.128 R4, [UR25+0x110] ;  /* 0x00011019ff047984 */ /* 0x000ea20008000c00 */
[----:B------:R-:W-:Y:S02]  /*24f0*/  UIADD3 UR4, UPT, UPT, UR25, 0xd8, URZ ;  /* 0x000000d819047890 */ /* 0x000fe4000fffe0ff */
[----:B------:R-:W-:Y:S01]  /*2500*/  UISETP.GE.AND UP0, UPT, UR39, 0x1, UPT ;  /* 0x000000012700788c */ /* 0x000fe2000bf06270 */
[----:B------:R-:W-:Y:S01]  /*2510*/  @!PT LDS RZ, [RZ] ;  /* 0x00000000fffff984 */ /* 0x000fe20000000800 */
[----:B------:R-:W-:Y:S01]  /*2520*/  @!PT LDS RZ, [RZ] ;  /* 0x00000000fffff984 */ /* 0x000fe20000000800 */
[----:B------:R-:W-:Y:S01]  /*2530*/  @!PT LDS RZ, [RZ] ;  /* 0x00000000fffff984 */ /* 0x000fe20000000800 */
[----:B------:R-:W-:Y:S01]  /*2540*/  @!PT LDS RZ, [RZ] ;  /* 0x00000000fffff984 */ /* 0x000fe20000000800 */
[----:B------:R3:W-:Y:S06]  /*2550*/  MEMBAR.ALL.CTA ;  /* 0x0000000000007992 */ /* 0x0007ec0000008000 */
[----:B---3--:R-:W3:Y:S01]  /*2560*/  FENCE.VIEW.ASYNC.S ;  /* 0x00000000000073c6 */ /* 0x008ee20000000000 */
[----:B------:R-:W-:-:S09]  /*2570*/  UPRMT UR4, URZ, 0x654, UR4 ;  /* 0x00000654ff047896 */ /* 0x000fd20008000004 */
[----:B---3--:R-:W-:Y:S01]  /*2580*/  SYNCS.ARRIVE.TRANS64.RED.A1T0 RZ, [UR4], RZ ;  /* 0x000000ffffff79a7 */ /* 0x008fe20008100404 */
[----:B--2---:R-:W-:-:S13]  /*2590*/  LOP3.LUT P0, RZ, R6, 0x1, RZ, 0xc0, !PT ;  /* 0x0000000106ff7812 */ /* 0x004fda000780c0ff */
[----:B------:R-:W-:Y:S01]  /*25a0*/  VOTEU.ANY UP1, P0 ;  /* 0x0000000000ff7886 */ /* 0x000fe20000020100 */
[----:B------:R-:W-:-:S13]  /*25b0*/  PLOP3.LUT P0, PT, PT, PT, UP1, 0x80, 0x8 ;  /* 0x000000000008781c */ /* 0x000fda0003f0f018 */
[----:B-1----:R-:W-:Y:S02]  /*25c0*/  @P0 MOV R0, R4 ;  /* 0x0000000400000202 */ /* 0x002fe40000000f00 */
[----:B------:R-:W-:Y:S02]  /*25d0*/  @P0 LOP3.LUT R4, R5, 0xffff, RZ, 0xc0, !PT ;  /* 0x0000ffff05040812 */ /* 0x000fe400078ec0ff */
[----:B------:R-:W-:Y:S02]  /*25e0*/  @P0 R2UR UR6, R0 ;  /* 0x00000000000602ca */ /* 0x000fe400000e0000 */
[----:B------:R-:W-:-:S11]  /*25f0*/  @P0 R2UR UR5, R4 ;  /* 0x00000000040502ca */ /* 0x000fd600000e0000 */
[----:B------:R-:W-:Y:S02]  /*2600*/  @UP1 UMOV UR42, UR6 ;  /* 0x00000006002a1c82 */ /* 0x000fe40008000000 */
[----:B------:R-:W-:Y:S01]  /*2610*/  @UP1 UMOV UR38, UR5 ;  /* 0x0000000500261c82 */ /* 0x000fe20008000000 */
[----:B------:R-:W-:Y:S05]  /*2620*/  BRA.U !UP0, `(.L_x_37) ;  /* 0x0000000108d47547 */ /* 0x000fea000b800000 */
[----:B------:R-:W1:Y:S01]  /*2630*/  LDCU.128 UR16, c[0x0][0xb10] ;  /* 0x00016200ff1077ac */ /* 0x000e620008000c00 */
[----:B------:R-:W2:Y:S01]  /*2640*/  LDCU UR21, c[0x0][0xb20] ;  /* 0x00016400ff1577ac */ /* 0x000ea20008000800 */
[----:B------:R-:W3:Y:S01]  /*2650*/  LDCU UR20, c[0x0][0xb0c] ;  /* 0x00016180ff1477ac */ /* 0x000ee20008000800 */
[----:B------:R-:W4:Y:S01]  /*2660*/  LDCU.64 UR8, c[0x0][0xb28] ;  /* 0x00016500ff0877ac */ /* 0x000f220008000a00 */
[----:B------:R-:W-:Y:S02]  /*2670*/  UISETP.NE.AND UP3, UPT, UR39, 0x1, UPT ;  /* 0x000000012700788c */ /* 0x000fe4000bf65270 */
[----:B-1----:R-:W-:Y:S02]  /*2680*/  UIMAD.WIDE.U32 UR4, UR46, UR19, URZ ;  /* 0x000000132e0472a5 */ /* 0x002fe4000f8e00ff */
[----:B------:R-:W-:Y:S02]  /*2690*/  UIMAD.WIDE.U32 UR6, UR47, UR16, URZ ;  /* 0x000000102f0672a5 */ /* 0x000fe4000f8e00ff */
[----:B------:R-:W-:-:S02]  /*26a0*/  UISETP.NE.AND UP0, UPT, UR18, 0x1, UPT ;  /* 0x000000011200788c */ /* 0x000fc4000bf05270 */
[----:B------:R-:W-:Y:S01]  /*26b0*/  UIMAD.WIDE.U32 UR14, UR38, UR19, URZ ;  /* 0x00000013260e72a5 */ /* 0x000fe2000f8e00ff */
[----:B------:R-:W-:Y:S01]  /*26c0*/  UMOV UR4, UR5 ;  /* 0x0000000500047c82 */ /* 0x000fe20008000000 */
[----:B---3--:R-:W-:Y:S02]  /*26d0*/  UISETP.NE.AND UP2, UPT, UR20, 0x1, UPT ;  /* 0x000000011400788c */ /* 0x008fe4000bf45270 */
[----:B--2---:R-:W-:Y:S02]  /*26e0*/  USHF.R.U32.HI UR5, URZ, UR21, UR4 ;  /* 0x00000015ff057299 */ /* 0x004fe40008011604 */
[----:B------:R-:W-:Y:S01]  /*26f0*/  UIMAD.WIDE.U32 UR12, UR42, UR16, URZ ;  /* 0x000000102a0c72a5 */ /* 0x000fe2000f8e00ff */
[----:B------:R-:W-:Y:S01]  /*2700*/  UMOV UR4, UR7 ;  /* 0x0000000700047c82 */ /* 0x000fe20008000000 */
[----:B------:R-:W-:Y:S02]  /*2710*/  USEL UR5, UR46, UR5, !UP0 ;  /* 0x000000052e057287 */ /* 0x000fe4000c000000 */
[----:B------:R-:W-:-:S02]  /*2720*/  USHF.R.U32.HI UR4, URZ, UR17, UR4 ;  /* 0x00000011ff047299 */ /* 0x000fc40008011604 */
[----:B----4-:R-:W-:Y:S02]  /*2730*/  UIMAD.WIDE.U32 UR10, UR5, UR8, URZ ;  /* 0x00000008050a72a5 */ /* 0x010fe4000f8e00ff */
[----:B------:R-:W-:Y:S01]  /*2740*/  USEL UR6, UR47, UR4, !UP2 ;  /* 0x000000042f067287 */ /* 0x000fe2000d000000 */
[----:B------:R-:W-:Y:S02]  /*2750*/  UMOV UR12, UR13 ;  /* 0x0000000d000c7c82 */ /* 0x000fe40008000000 */
[----:B------:R-:W-:Y:S01]  /*2760*/  UMOV UR4, UR15 ;  /* 0x0000000f00047c82 */ /* 0x000fe20008000000 */
[----:B------:R-:W-:Y:S01]  /*2770*/  UIMAD.WIDE.U32 UR14, UR6, UR8, URZ ;  /* 0x00000008060e72a5 */ /* 0x000fe2000f8e00ff */
[----:B------:R-:W-:Y:S01]  /*2780*/  UMOV UR10, UR11 ;  /* 0x0000000b000a7c82 */ /* 0x000fe20008000000 */
[----:B------:R-:W-:Y:S02]  /*2790*/  USHF.R.U32.HI UR4, URZ, UR21, UR4 ;  /* 0x00000015ff047299 */ /* 0x000fe40008011604 */
[----:B------:R-:W-:-:S03]  /*27a0*/  @UP3 USHF.R.U32.HI UR5, URZ, UR9, UR10 ;  /* 0x00000009ff053299 */ /* 0x000fc6000801160a */
[----:B------:R-:W-:Y:S01]  /*27b0*/  UMOV UR14, UR15 ;  /* 0x0000000f000e7c82 */ /* 0x000fe20008000000 */
[----:B------:R-:W-:Y:S02]  /*27c0*/  USHF.R.U32.HI UR17, URZ, UR17, UR12 ;  /* 0x00000011ff117299 */ /* 0x000fe4000801160c */
[----:B------:R-:W-:Y:S02]  /*27d0*/  USEL UR4, UR38, UR4, !UP0 ;  /* 0x0000000426047287 */ /* 0x000fe4000c000000 */
[----:B------:R-:W-:Y:S02]  /*27e0*/  @UP3 USHF.R.U32.HI UR6, URZ, UR9, UR14 ;  /* 0x00000009ff063299 */ /* 0x000fe4000801160e */
[----:B------:R-:W-:Y:S02]  /*27f0*/  UIMAD UR7, UR39, UR5, URZ ;  /* 0x00000005270772a4 */ /* 0x000fe4000f8e02ff */
[----:B------:R-:W-:Y:S02]  /*2800*/  USEL UR5, UR42, UR17, !UP2 ;  /* 0x000000112a057287 */ /* 0x000fe4000d000000 */
[----:B------:R-:W-:-:S02]  /*2810*/  UIMAD UR10, UR39, UR6, URZ ;  /* 0x00000006270a72a4 */ /* 0x000fc4000f8e02ff */
[----:B------:R-:W-:Y:S02]  /*2820*/  UISETP.GE.AND UP0, UPT, UR4, UR7, UPT ;  /* 0x000000070400728c */ /* 0x000fe4000bf06270 */
[----:B------:R-:W-:Y:S02]  /*2830*/  UIMAD.WIDE.U32 UR12, UR4, UR8, URZ ;  /* 0x00000008040c72a5 */ /* 0x000fe4000f8e00ff */
[----:B------:R-:W-:Y:S02]  /*2840*/  UISETP.GE.OR UP0, UPT, UR5, UR10, UP0 ;  /* 0x0000000a0500728c */ /* 0x000fe40008706670 */
[----:B------:R-:W-:Y:S02]  /*2850*/  UIMAD.WIDE.U32 UR10, UR5, UR8, URZ ;  /* 0x00000008050a72a5 */ /* 0x000fe4000f8e00ff */
[----:B------:R-:W-:Y:S01]  /*2860*/  UIADD3 UR12, UPT, UPT, -UR4, URZ, URZ ;  /* 0x000000ff040c7290 */ /* 0x000fe2000fffe1ff */
[----:B------:R-:W-:Y:S01]  /*2870*/  UMOV UR8, UR13 ;  /* 0x0000000d00087c82 */ /* 0x000fe20008000000 */
[----:B------:R-:W-:-:S02]  /*2880*/  UIADD3 UR10, UPT, UPT, -UR5, URZ, URZ ;  /* 0x000000ff050a7290 */ /* 0x000fc4000fffe1ff */
[----:B------:R-:W-:-:S03]  /*2890*/  USHF.R.U32.HI UR8, URZ, UR9, UR8 ;  /* 0x00000009ff087299 */ /* 0x000fc60008011608 */
[----:B------:R-:W-:Y:S01]  /*28a0*/  @!UP0 UMOV UR7, UR11 ;  /* 0x0000000b00078c82 */ /* 0x000fe20008000000 */
[----:B------:R-:W-:Y:S02]  /*28b0*/  UIMAD UR12, UR18, UR12, UR38 ;  /* 0x0000000c120c72a4 */ /* 0x000fe4000f8e0226 */
[----:B------:R-:W-:Y:S02]  /*28c0*/  USEL UR8, UR4, UR8, !UP3 ;  /* 0x0000000804087287 */ /* 0x000fe4000d800000 */
[----:B------:R-:W-:Y:S02]  /*28d0*/  @!UP0 USHF.R.U32.HI UR7, URZ, UR9, UR7 ;  /* 0x00000009ff078299 */ /* 0x000fe40008011607 */
[----:B------:R-:W-:Y:S02]  /*28e0*/  UIADD3 UR9, UPT, UPT, -UR8, URZ, URZ ;  /* 0x000000ff08097290 */ /* 0x000fe4000fffe1ff */
[----:B------:R-:W-:Y:S02]  /*28f0*/  @!UP0 USEL UR7, UR5, UR7, !UP3 ;  /* 0x0000000705078287 */ /* 0x000fe4000d800000 */
[----:B------:R-:W-:-:S02]  /*2900*/  UIMAD UR9, UR39, UR9, UR4 ;  /* 0x00000009270972a4 */ /* 0x000fc4000f8e0204 */
[----:B------:R-:W-:Y:S02]  /*2910*/  @!UP0 UIADD3 UR8, UPT, UPT, UR8, -UR7, URZ ;  /* 0x8000000708088290 */ /* 0x000fe4000fffe0ff */
[----:B------:R-:W-:Y:S02]  /*2920*/  @!UP0 UIMAD UR7, UR9, UR6, UR7 ;  /* 0x00000006090782a4 */ /* 0x000fe4000f8e0207 */
[----:B------:R-:W-:Y:S02]  /*2930*/  @!UP0 UIMAD UR4, UR39, UR8, UR5 ;  /* 0x00000008270482a4 */ /* 0x000fe4000f8e0205 */
[----:B------:R-:W-:Y:S02]  /*2940*/  UIMAD UR6, UR20, UR10, UR42 ;  /* 0x0000000a140672a4 */ /* 0x000fe4000f8e022a */
[----:B------:R-:W-:Y:S01]  /*2950*/  UIMAD UR38, UR4, UR18, UR12 ;  /* 0x00000012042672a4 */ /* 0x000fe2000f8e020c */
[----:B------:R-:W-:Y:S02]  /*2960*/  @!UP0 UMOV UR5, UR7 ;  /* 0x0000000700058c82 */ /* 0x000fe40008000000 */
[----:B------:R-:W-:-:S12]  /*2970*/  UIMAD UR42, UR5, UR20, UR6 ;  /* 0x00000014052a72a4 */ /* 0x000fd8000f8e0206 */
.L_x_37:
[----:B------:R-:W1:Y:S02]  /*2980*/  LDCU UR4, c[0x0][0xb30] ;  /* 0x00016600ff0477ac */ /* 0x000e640008000800 */
[----:B-1----:R-:W-:-:S09]  /*2990*/  UISETP.NE.AND UP0, UPT, UR4, 0x1, UPT ;  /* 0x000000010400788c */ /* 0x002fd2000bf05270 */
[----:B------:R-:W-:Y:S05]  /*29a0*/  BRA.U UP0, `(.L_x_38) ;  /* 0x0000000100447547 */ /* 0x000fea000b800000 */
[----:B------:R-:W1:Y:S01]  /*29b0*/  LDCU.128 UR8, c[0x0][0xb10] ;  /* 0x00016200ff0877ac */ /* 0x000e620008000c00 */
[----:B------:R-:W2:Y:S01]  /*29c0*/  LDCU UR12, c[0x0][0xb0c] ;  /* 0x00016180ff0c77ac */ /* 0x000ea20008000800 */
[----:B------:R-:W3:Y:S01]  /*29d0*/  LDCU UR13, c[0x0][0xb20] ;  /* 0x00016400ff0d77ac */ /* 0x000ee20008000800 */
[----:B-1----:R-:W-:Y:S02]  /*29e0*/  UIMAD.WIDE.U32 UR6, UR42, UR8, URZ ;  /* 0x000000082a0672a5 */ /* 0x002fe4000f8e00ff */
[----:B------:R-:W-:Y:S02]  /*29f0*/  UIMAD.WIDE.U32 UR4, UR38, UR11, URZ ;  /* 0x0000000b260472a5 */ /* 0x000fe4000f8e00ff */
[----:B--2---:R-:W-:Y:S02]  /*2a00*/  UISETP.NE.AND UP2, UPT, UR12, 0x1, UPT ;  /* 0x000000010c00788c */ /* 0x004fe4000bf45270 */
[----:B------:R-:W-:Y:S01]  /*2a10*/  UISETP.NE.AND UP0, UPT, UR10, 0x1, UPT ;  /* 0x000000010a00788c */ /* 0x000fe2000bf05270 */
[----:B------:R-:W-:-:S02]  /*2a20*/  UMOV UR6, UR7 ;  /* 0x0000000700067c82 */ /* 0x000fc40008000000 */
[----:B------:R-:W-:Y:S01]  /*2a30*/  UMOV UR4, UR5 ;  /* 0x0000000500047c82 */ /* 0x000fe20008000000 */
[----:B------:R-:W-:Y:S02]  /*2a40*/  USHF.R.U32.HI UR6, URZ, UR9, UR6 ;  /* 0x00000009ff067299 */ /* 0x000fe40008011606 */
[----:B---3--:R-:W-:Y:S02]  /*2a50*/  USHF.R.U32.HI UR4, URZ, UR13, UR4 ;  /* 0x0000000dff047299 */ /* 0x008fe40008011604 */
[----:B------:R-:W-:Y:S02]  /*2a60*/  USEL UR5, UR42, UR6, !UP2 ;  /* 0x000000062a057287 */ /* 0x000fe4000d000000 */
[----:B------:R-:W-:-:S04]  /*2a70*/  USEL UR4, UR38, UR4, !UP0 ;  /* 0x0000000426047287 */ /* 0x000fc8000c000000 */
[----:B------:R-:W-:Y:S02]  /*2a80*/  UIADD3 UR6, UPT, UPT, UR5, -UR4, URZ ;  /* 0x8000000405067290 */ /* 0x000fe4000fffe0ff */
[----:B------:R-:W-:Y:S02]  /*2a90*/  UIADD3 UR4, UPT, UPT, -UR5, UR4, URZ ;  /* 0x0000000405047290 */ /* 0x000fe4000fffe1ff */
[----:B------:R-:W-:Y:S02]  /*2aa0*/  UIMAD UR38, UR6, UR10, UR38 ;  /* 0x0000000a062672a4 */ /* 0x000fe4000f8e0226 */
[----:B------:R-:W-:-:S12]  /*2ab0*/  UIMAD UR42, UR4, UR12, UR42 ;  /* 0x0000000c042a72a4 */ /* 0x000fd8000f8e022a */
.L_x_38:
[----:B------:R-:W-:Y:S01]  /*2ac0*/  R2UR UR5, R96 ;  /* 0x00000000600572ca */ /* 0x000fe200000e0000 */
[----:B------:R-:W-:Y:S01]  /*2ad0*/  UMOV UR27, UR34 ;  /* 0x00000022001b7c82 */ /* 0x000fe20008000000 */
[----:B------:R-:W-:Y:S02]  /*2ae0*/  R2UR UR4, R95 ;  /* 0x000000005f0472ca */ /* 0x000fe400000e0000 */
[----:B------:R-:W-:Y:S02]  /*2af0*/  PLOP3.LUT P1, PT, PT, PT, PT, 0x80, 0x8 ;  /* 0x000000000008781c */ /* 0x000fe40003f2f070 */
[----:B------:R-:W-:-:S07]  /*2b00*/  LOP3.LUT R2, R2, 0x1, RZ, 0x3c, !PT ;  /* 0x0000000102027812 */ /* 0x000fce00078e3cff */
[----:B------:R-:W-:Y:S02]  /*2b10*/  UIADD3 UR51, UPT, UPT, UR42, UR5, URZ ;  /* 0x000000052a337290 */ /* 0x000fe4000fffe0ff */
[----:B------:R-:W-:Y:S01]  /*2b20*/  UIADD3 UR21, UPT, UPT, UR38, UR4, URZ ;  /* 0x0000000426157290 */ /* 0x000fe2000fffe0ff */
[----:B------:R-:W-:Y:S11]  /*2b30*/  BRA.U UP1, `(.L_x_39) ;  /* 0xffffffed013c7547 */ /* 0x000ff6000b83ffff */
[----:B------:R-:W-:Y:S01]  /*2b40*/  UIADD3 UR25, UPT, UPT, UR25, 0x40, URZ ;  /* 0x0000004019197890 */ /* 0x000fe2000fffe0ff */
[----:B------:R-:W-:-:S03]  /*2b50*/  MOV R3, UR23 ;  /* 0x0000001700037c02 */ /* 0x000fc60008000f00 */
[----:B------:R-:W-:Y:S01]  /*2b60*/  ULEA UR4, UR26, UR25, 0x3 ;  /* 0x000000191a047291 */ /* 0x000fe2000f8e18ff */
[----:B------:R-:W-:-:S08]  /*2b70*/  SHF.L.U32 R3, R3, 0x1f, RZ ;  /* 0x0000001f03037819 */ /* 0x000fd000000006ff */
[----:B------:R-:W1:Y:S02]  /*2b80*/  SYNCS.PHASECHK.TRANS64.TRYWAIT P0, [UR4], R3 ;  /* 0x00000003ff0075a7 */ /* 0x000e640008001104 */
[----:B-1----:R-:W-:Y:S05]  /*2b90*/  @!P0 BRA `(.L_x_40) ;  /* 0x0000007400448947 */ /* 0x002fea0003800000 */
.L_x_151:
[----:B------:R-:W-:-:S04]  /*2ba0*/  UIADD3 UR4, UPT, UPT, UR26, 0x1, URZ ;  /* 0x000000011a047890 */ /* 0x000fc8000fffe0ff */
[----:B------:R-:W-:-:S04]  /*2bb0*/  UISETP.NE.AND UP0, UPT, UR4, 0x8, UPT ;  /* 0x000000080400788c */ /* 0x000fc8000bf05270 */
[----:B------:R-:W-:Y:S02]  /*2bc0*/  USEL UR5, URZ, 0x1, UP0 ;  /* 0x00000001ff057887 */ /* 0x000fe40008000000 */
[----:B------:R-:W-:Y:S02]  /*2bd0*/  USEL UR4, UR4, URZ, UP0 ;  /* 0x000000ff04047287 */ /* 0x000fe40008000000 */
[----:B------:R-:W-:Y:S02]  /*2be0*/  ULOP3.LUT UR6, UR23, UR5, URZ, 0x3c, !UPT ;  /* 0x0000000517067292 */ /* 0x000fe4000f8e3cff */
[----:B------:R-:W-:-:S04]  /*2bf0*/  ULEA UR5, UR4, UR25, 0x3 ;  /* 0x0000001904057291 */ /* 0x000fc8000f8e18ff */
[----:B-1----:R-:W-:-:S04]  /*2c00*/  MOV R3, UR6 ;  /* 0x0000000600037c02 */ /* 0x002fc80008000f00 */
[----:B------:R-:W-:-:S04]  /*2c10*/  SHF.L.U32 R3, R3, 0x1f, RZ ;  /* 0x0000001f03037819 */ /* 0x000fc800000006ff */
[----:B------:R-:W1:Y:S02]  /*2c20*/  SYNCS.PHASECHK.TRANS64.TRYWAIT P0, [UR5], R3 ;  /* 0x00000003ff0075a7 */ /* 0x000e640008001105 */
[----:B-1----:R-:W-:Y:S05]  /*2c30*/  @!P0 BRA `(.L_x_41) ;  /* 0x0000007400348947 */ /* 0x002fea0003800000 */
.L_x_153:
        /* <DEDUP_REMOVED lines=10> */
.L_x_155:
        /* <DEDUP_REMOVED lines=10> */
.L_x_157:
        /* <DEDUP_REMOVED lines=10> */
.L_x_159:
        /* <DEDUP_REMOVED lines=10> */
.L_x_161:
        /* <DEDUP_REMOVED lines=10> */
.L_x_163:
[----:B------:R-:W-:-:S04]  /*2f60*/  UIADD3 UR4, UPT, UPT, UR4, 0x1, URZ ;  /* 0x0000000104047890 */ /* 0x000fc8000fffe0ff */
[----:B------:R-:W-:-:S04]  /*2f70*/  UISETP.NE.AND UP0, UPT, UR4, 0x8, UPT ;  /* 0x000000080400788c */ /* 0x000fc8000bf05270 */
[----:B------:R-:W-:Y:S02]  /*2f80*/  USEL UR5, URZ, 0x1, UP0 ;  /* 0x00000001ff057887 */ /* 0x000fe40008000000 */
[----:B------:R-:W-:Y:S02]  /*2f90*/  USEL UR4, UR4, URZ, UP0 ;  /* 0x000000ff04047287 */ /* 0x000fe40008000000 */
[----:B------:R-:W-:Y:S02]  /*2fa0*/  ULOP3.LUT UR5, UR6, UR5, URZ, 0x3c, !UPT ;  /* 0x0000000506057292 */ /* 0x000fe4000f8e3cff */
[----:B------:R-:W-:-:S04]  /*2fb0*/  ULEA UR4, UR4, UR25, 0x3 ;  /* 0x0000001904047291 */ /* 0x000fc8000f8e18ff */
[----:B------:R-:W-:Y:S02]  /*2fc0*/  IMAD.U32 R2, RZ, RZ, UR5 ;  /* 0x00000005ff027e24 */ /* 0x000fe4000f8e00ff */
[----:B-1----:R-:W-:-:S03]  /*2fd0*/  MOV R0, UR4 ;  /* 0x0000000400007c02 */ /* 0x002fc60008000f00 */
[----:B------:R-:W-:-:S07]  /*2fe0*/  SHF.L.U32 R3, R2, 0x1f, RZ ;  /* 0x0000001f02037819 */ /* 0x000fce00000006ff */
.L_x_47:
[----:B-1----:R1:W2:Y:S02]  /*2ff0*/  SYNCS.PHASECHK.TRANS64.TRYWAIT P0, [R0+URZ], R3 ;  /* 0x00000003000075a7 */ /* 0x0022a400080011ff */
[----:B--2---:R-:W-:Y:S05]  /*3000*/  @!P0 NANOSLEEP.SYNCS 0x989680 ;  /* 0x009896800000895d */ /* 0x004fea0003900000 */
[----:B------:R-:W2:Y:S02]  /*3010*/  @!P0 SYNCS.PHASECHK.TRANS64 P0, [R0+URZ], R3 ;  /* 0x00000003000085a7 */ /* 0x000ea400080010ff */
[----:B--2---:R-:W-:Y:S05]  /*3020*/  @P0 EXIT ;  /* 0x000000000000094d */ /* 0x004fea0003800000 */
[----:B------:R-:W-:Y:S05]  /*3030*/  BRA `(.L_x_47) ;  /* 0xfffffffc00ec7947 */ /* 0x000fea000383ffff */
.L_x_21:
[----:B------:R-:W2:Y:S02]  /*3040*/  S2UR UR4, SR_CgaCtaId ;  /* 0x00000000000479c3 */ /* 0x000ea40000008800 */
[----:B--2---:R-:W-:-:S04]  /*3050*/  UISETP.NE.AND UP0, UPT, UR4, URZ, UPT ;  /* 0x000000ff0400728c */ /* 0x004fc8000bf05270 */
[----:B------:R-:W-:-:S09]  /*3060*/  UISETP.NE.OR UP0, UPT, UR18, 0x1, UP0 ;  /* 0x000000011200788c */ /* 0x000fd20008705670 */
[----:B------:R-:W-:Y:S05]  /*3070*/  BRA.U UP0, `(.L_x_48) ;  /* 0x0000000100b47547 */ /* 0x000fea000b800000 */
[----:B------:R-:W2:Y:S01]  /*3080*/  S2UR UR5, SR_CgaCtaId ;  /* 0x00000000000579c3 */ /* 0x000ea20000008800 */
[----:B------:R-:W-:Y:S01]  /*3090*/  UMOV UR4, 0x400 ;  /* 0x0000040000047882 */ /* 0x000fe20000000000 */
[----:B------:R-:W-:Y:S01]  /*30a0*/  HFMA2 R2, -RZ, RZ, 0, 5.9604644775390625e-08 ;  /* 0x00000001ff027431 */ /* 0x000fe200000001ff */
[----:B------:R-:W-:Y:S01]  /*30b0*/  ISETP.GE.U32.AND P0, PT, R3, 0x2, PT ;  /* 0x000000020300780c */ /* 0x000fe20003f06070 */
[----:B------:R-:W-:Y:S01]  /*30c0*/  IMAD.MOV.U32 R8, RZ, RZ, RZ ;  /* 0x000000ffff087224 */ /* 0x000fe200078e00ff */
[----:B--2---:R-:W-:-:S04]  /*30d0*/  ULEA UR4, UR5, UR4, 0x18 ;  /* 0x0000000405047291 */ /* 0x004fc8000f8ec0ff */
[----:B------:R-:W-:Y:S02]  /*30e0*/  UIADD3 UR5, UPT, UPT, UR4, 0xd8, URZ ;  /* 0x000000d804057890 */ /* 0x000fe4000fffe0ff */
[----:B------:R-:W-:Y:S02]  /*30f0*/  UIADD3 UR8, UPT, UPT, UR4, 0xd0, URZ ;  /* 0x000000d004087890 */ /* 0x000fe4000fffe0ff */
[----:B------:R-:W-:-:S12]  /*3100*/  UPRMT UR5, URZ, 0x654, UR5 ;  /* 0x00000654ff057896 */ /* 0x000fd80008000005 */
.L_x_51:
[----:B------:R-:W-:Y:S01]  /*3110*/  SHF.L.U32 R7, R2, 0x1f, RZ ;  /* 0x0000001f02077819 */ /* 0x000fe200000006ff */
[----:B------:R-:W-:Y:S02]  /*3120*/  IMAD.U32 R4, RZ, RZ, UR8 ;  /* 0x00000008ff047e24 */ /* 0x000fe4000f8e00ff */
[----:B------:R-:W-:Y:S01]  /*3130*/  @!P0 IMAD.MOV.U32 R5, RZ, RZ, 0x10 ;  /* 0x00000010ff058424 */ /* 0x000fe200078e00ff */
[----:B------:R-:W2:Y:S02]  /*3140*/  SYNCS.PHASECHK.TRANS64.TRYWAIT P1, [UR4+0xd8], R7 ;  /* 0x0000d807ff0075a7 */ /* 0x000ea40008021104 */
[----:B------:R-:W-:-:S04]  /*3150*/  PRMT R9, R3, 0x654, R4 ;  /* 0x0000065403097816 */ /* 0x000fc80000000004 */
[----:B------:R-:W-:Y:S01]  /*3160*/  SEL R0, R9, R0, !P0 ;  /* 0x0000000009007207 */ /* 0x000fe20004000000 */
[----:B--2---:R-:W-:Y:S06]  /*3170*/  @!P1 BRA `(.L_x_49) ;  /* 0x0000007000749947 */ /* 0x004fec0003800000 */
.L_x_165:
[----:B------:R-:W-:Y:S01]  /*3180*/  UIADD3 UR6, UPT, UPT, UR4, 0x110, URZ ;  /* 0x0000011004067890 */ /* 0x000fe2000fffe0ff */
[----:B------:R3:W-:Y:S01]  /*3190*/  @!P0 SYNCS.ARRIVE.TRANS64.RED RZ, [R0+URZ], R5 ;  /* 0x0000000500ff89a7 */ /* 0x0007e200080004ff */
[----:B------:R-:W-:Y:S01]  /*31a0*/  UIADD3 UR7, UPT, UPT, UR4, 0xd0, URZ ;  /* 0x000000d004077890 */ /* 0x000fe2000fffe0ff */
[----:B------:R-:W-:-:S08]  /*31b0*/  LOP3.LUT R2, R2, 0x1, RZ, 0x3c, !PT ;  /* 0x0000000102027812 */ /* 0x000fd000078e3cff */
[----:B------:R-:W-:Y:S06]  /*31c0*/  UGETNEXTWORKID.BROADCAST [UR6], [UR7] ;  /* 0x00000000060073ca */ /* 0x000fec0008000100 */
[----:B---3--:R-:W-:-:S04]  /*31d0*/  SHF.L.U32 R5, R8, 0x1f, RZ ;  /* 0x0000001f08057819 */ /* 0x008fc800000006ff */
[----:B------:R-:W3:Y:S02]  /*31e0*/  SYNCS.PHASECHK.TRANS64.TRYWAIT P1, [UR4+0xd0], R5 ;  /* 0x0000d005ff0075a7 */ /* 0x000ee40008021104 */
[----:B---3--:R-:W-:Y:S05]  /*31f0*/  @!P1 BRA `(.L_x_50) ;  /* 0x00000070006c9947 */ /* 0x008fea0003800000 */
.L_x_167:
[----:B--2---:R-:W2:Y:S01]  /*3200*/  LDS.128 R4, [UR4+0x110] ;  /* 0x00011004ff047984 */ /* 0x004ea20008000c00 */
[----:B------:R-:W-:Y:S01]  /*3210*/  LOP3.LUT R8, R8, 0x1, RZ, 0x3c, !PT ;  /* 0x0000000108087812 */ /* 0x000fe200078e3cff */
[----:B------:R-:W-:Y:S01]  /*3220*/  @!PT LDS RZ, [RZ] ;  /* 0x00000000fffff984 */ /* 0x000fe20000000800 */
[----:B------:R-:W-:Y:S01]  /*3230*/  @!PT LDS RZ, [RZ] ;  /* 0x00000000fffff984 */ /* 0x000fe20000000800 */
[----:B------:R-:W-:Y:S01]  /*3240*/  @!PT LDS RZ, [RZ] ;  /* 0x00000000fffff984 */ /* 0x000fe20000000800 */
[----:B------:R-:W-:Y:S01]  /*3250*/  @!PT LDS RZ, [RZ] ;  /* 0x00000000fffff984 */ /* 0x000fe20000000800 */
[----:B------:R3:W-:Y:S06]  /*3260*/  MEMBAR.ALL.CTA ;  /* 0x0000000000007992 */ /* 0x0007ec0000008000 */
[----:B---3--:R-:W3:Y:S02]  /*3270*/  FENCE.VIEW.ASYNC.S ;  /* 0x00000000000073c6 */ /* 0x008ee40000000000 */
[----:B---3--:R-:W-:Y:S01]  /*3280*/  SYNCS.ARRIVE.TRANS64.RED.A1T0 RZ, [UR5], RZ ;  /* 0x000000ffffff79a7 */ /* 0x008fe20008100405 */
[----:B--2---:R-:W-:-:S13]  /*3290*/  LOP3.LUT P1, RZ, R6, 0x1, RZ, 0xc0, !PT ;  /* 0x0000000106ff7812 */ /* 0x004fda000782c0ff */
[----:B------:R-:W-:Y:S05]  /*32a0*/  @P1 BRA `(.L_x_51) ;  /* 0xfffffffc00981947 */ /* 0x000fea000383ffff */
[----:B------:R-:W-:-:S04]  /*32b0*/  SHF.L.U32 R0, R2, 0x1f, RZ ;  /* 0x0000001f02007819 */ /* 0x000fc800000006ff */
[----:B------:R-:W2:Y:S02]  /*32c0*/  SYNCS.PHASECHK.TRANS64 P0, [UR4+0xd8], R0 ;  /* 0x0000d800ff0075a7 */ /* 0x000ea40008001004 */
[----:B-12---:R-:W-:Y:S05]  /*32d0*/  @P0 EXIT ;  /* 0x000000000000094d */ /* 0x006fea0003800000 */
[----:B------:R-:W-:-:S07]  /*32e0*/  MOV R0, UR4 ;  /* 0x0000000400007c02 */ /* 0x000fce0008000f00 */
.L_x_52:
[----:B-1----:R-:W-:-:S04]  /*32f0*/  SHF.L.U32 R3, R2, 0x1f, RZ ;  /* 0x0000001f02037819 */ /* 0x002fc800000006ff */
[----:B------:R1:W2:Y:S03]  /*3300*/  SYNCS.PHASECHK.TRANS64.TRYWAIT P0, [R0+URZ+0xd8], R3 ;  /* 0x0000d803000075a7 */ /* 0x0002a600080011ff */
[----:B--2---:R-:W-:Y:S05]  /*3310*/  @!P0 NANOSLEEP.SYNCS 0x989680 ;  /* 0x009896800000895d */ /* 0x004fea0003900000 */
[----:B------:R-:W2:Y:S02]  /*3320*/  @!P0 SYNCS.PHASECHK.TRANS64 P0, [R0+URZ+0xd8], R3 ;  /* 0x0000d803000085a7 */ /* 0x000ea400080010ff */
[----:B--2---:R-:W-:Y:S05]  /*3330*/  @P0 EXIT ;  /* 0x000000000000094d */ /* 0x004fea0003800000 */
[----:B------:R-:W-:Y:S05]  /*3340*/  BRA `(.L_x_52) ;  /* 0xfffffffc00e87947 */ /* 0x000fea000383ffff */
.L_x_48:
[----:B------:R-:W-:Y:S05]  /*3350*/  BRA.U UP4, `(.L_x_53) ;  /* 0x0000001104a47547 */ /* 0x000fea000b800000 */
[----:B------:R-:W2:Y:S01]  /*3360*/  S2UR UR4, SR_CgaCtaId ;  /* 0x00000000000479c3 */ /* 0x000ea20000008800 */
[----:B------:R-:W-:Y:S01]  /*3370*/  UMOV UR5, 0x40 ;  /* 0x0000004000057882 */ /* 0x000fe20000000000 */
[----:B------:R-:W-:Y:S01]  /*3380*/  NOP ;  /* 0x0000000000007918 */ /* 0x000fe20000000000 */
[----:B------:R-:W-:Y:S01]  /*3390*/  UMOV UR6, 0x400 ;  /* 0x0000040000067882 */ /* 0x000fe20000000000 */
[----:B--2---:R-:W-:Y:S02]  /*33a0*/  ULEA UR5, UR4, UR5, 0x18 ;  /* 0x0000000504057291 */ /* 0x004fe4000f8ec0ff */
[----:B------:R-:W-:-:S07]  /*33b0*/  ULEA UR6, UR4, UR6, 0x18 ;  /* 0x0000000604067291 */ /* 0x000fce000f8ec0ff */
[----:B------:R-:W2:Y:S02]  /*33c0*/  LDS.U8 R3, [UR5+0x1c] ;  /* 0x00001c05ff037984 */ /* 0x000ea40008000000 */
[----:B--2---:R-:W-:-:S13]  /*33d0*/  ISETP.NE.AND P0, PT, R3, RZ, PT ;  /* 0x000000ff0300720c */ /* 0x004fda0003f05270 */
[----:B------:R-:W-:Y:S05]  /*33e0*/  @P0 BRA `(.L_x_54) ;  /* 0x0000000400080947 */ /* 0x000fea0003800000 */
[----:B------:R-:W-:Y:S02]  /*33f0*/  UISETP.NE.U32.AND UP1, UPT, UR38, 0x1, UPT ;  /* 0x000000012600788c */ /* 0x000fe4000bf25070 */
[----:B------:R-:W-:-:S07]  /*3400*/  UIADD3 UR7, UPT, UPT, UR5, 0x8, URZ ;  /* 0x0000000805077890 */ /* 0x000fce000fffe0ff */
[----:B------:R-:W-:Y:S05]  /*3410*/  BRA.U !UP1, `(.L_x_55) ;  /* 0x00000001099c7547 */ /* 0x000fea000b800000 */
[----:B------:R-:W-:Y:S01]  /*3420*/  ELECT P0, URZ, PT ;  /* 0x0000000000ff782f */ /* 0x000fe20003800000 */
[----:B------:R-:W-:-:S12]  /*3430*/  BSSY B0, `(.L_x_55) ;  /* 0x0000025000007945 */ /* 0x000fd80003800000 */
[----:B------:R-:W-:Y:S05]  /*3440*/  @!P0 BRA `(.L_x_56) ;  /* 0x00000000008c8947 */ /* 0x000fea0003800000 */
[----:B------:R-:W-:-:S05]  /*3450*/  UMOV UR4, 0x10 ;  /* 0x0000001000047882 */ /* 0x000fca0000000000 */
[----:B------:R-:W-:Y:S04]  /*3460*/  DEPBAR.LE SB2, 0x36 ;  /* 0x0000ad800000791a */ /* 0x000fe80000000000 */
[----:B------:R-:W2:Y:S02]  /*3470*/  UTCATOMSWS.2CTA.FIND_AND_SET.ALIGN UP0, UR4, UR4 ;  /* 0x00000004000475e3 */ /* 0x000ea40008200800 */
[----:B--2---:R-:W-:Y:S01]  /*3480*/  MOV R10, UR4 ;  /* 0x00000004000a7c02 */ /* 0x004fe20008000f00 */
[----:B------:R-:W-:Y:S06]  /*3490*/  BRA.U UP0, `(.L_x_57) ;  /* 0x0000000100187547 */ /* 0x000fec000b800000 */
.L_x_58:
[----:B------:R-:W-:Y:S05]  /*34a0*/  NANOSLEEP 0x64 ;  /* 0x000000640000795d */ /* 0x000fea0003800000 */
[----:B------:R-:W-:-:S05]  /*34b0*/  UMOV UR4, 0x10 ;  /* 0x0000001000047882 */ /* 0x000fca0000000000 */
[----:B------:R-:W-:Y:S04]  /*34c0*/  DEPBAR.LE SB2, 0x36 ;  /* 0x0000ad800000791a */ /* 0x000fe80000000000 */
[----:B------:R-:W2:Y:S02]  /*34d0*/  UTCATOMSWS.2CTA.FIND_AND_SET.ALIGN UP0, UR4, UR4 ;  /* 0x00000004000475e3 */ /* 0x000ea40008200800 */
[----:B--2---:R-:W-:Y:S01]  /*34e0*/  MOV R10, UR4 ;  /* 0x00000004000a7c02 */ /* 0x004fe20008000f00 */
[----:B------:R-:W-:Y:S05]  /*34f0*/  BRA.U !UP0, `(.L_x_58) ;  /* 0xfffffffd08e87547 */ /* 0x000fea000b83ffff */
.L_x_57:
[----:B------:R-:W2:Y:S01]  /*3500*/  LDS R6, [UR5+0x10] ;  /* 0x00001005ff067984 */ /* 0x000ea20008000800 */
[----:B------:R-:W-:Y:S01]  /*3510*/  IMAD.U32 R3, RZ, RZ, UR6 ;  /* 0x00000006ff037e24 */ /* 0x000fe2000f8e00ff */
[----:B------:R-:W-:-:S03]  /*3520*/  MOV R4, UR37 ;  /* 0x0000002500047c02 */ /* 0x000fc60008000f00 */
[----:B------:R-:W-:Y:S01]  /*3530*/  VIADD R3, R3, 0x120 ;  /* 0x0000012003037836 */ /* 0x000fe20000000000 */
[----:B--2---:R-:W-:-:S04]  /*3540*/  SHF.L.U32 R6, R6, 0x1f, RZ ;  /* 0x0000001f06067819 */ /* 0x004fc800000006ff */
[----:B------:R-:W2:Y:S02]  /*3550*/  SYNCS.PHASECHK.TRANS64.TRYWAIT P0, [UR5+0x8], R6 ;  /* 0x00000806ff0075a7 */ /* 0x000ea40008001105 */
[----:B--2---:R-:W-:Y:S05]  /*3560*/  @P0 BRA `(.L_x_59) ;  /* 0x0000000000080947 */ /* 0x004fea0003800000 */
[----:B------:R-:W2:Y:S02]  /*3570*/  SYNCS.PHASECHK.TRANS64.TRYWAIT P0, [UR5+0x8], R6 ;  /* 0x00000806ff0075a7 */ /* 0x000ea40008001105 */
[----:B--2---:R-:W-:Y:S05]  /*3580*/  @!P0 BRA `(.L_x_60) ;  /* 0x0000006c00a08947 */ /* 0x004fea0003800000 */
.L_x_59:
[----:B------:R-:W-:Y:S01]  /*3590*/  PRMT R4, R4, 0x654, R3 ;  /* 0x0000065404047816 */ /* 0x000fe20000000003 */
[----:B------:R-:W-:Y:S01]  /*35a0*/  HFMA2 R3, -RZ, RZ, 0, 5.9604644775390625e-08 ;  /* 0x00000001ff037431 */ /* 0x000fe200000001ff */
[----:B------:R-:W-:Y:S01]  /*35b0*/  UPRMT UR4, UR37, 0x654, UR7 ;  /* 0x0000065425047896 */ /* 0x000fe20008000007 */
[----:B------:R-:W-:Y:S02]  /*35c0*/  IMAD.MOV.U32 R7, RZ, RZ, 0xffff ;  /* 0x0000ffffff077424 */ /* 0x000fe400078e00ff */
[----:B--2---:R-:W-:Y:S02]  /*35d0*/  IMAD.MOV.U32 R6, RZ, RZ, 0x4 ;  /* 0x00000004ff067424 */ /* 0x004fe400078e00ff */
[----:B------:R-:W-:Y:S01]  /*35e0*/  IMAD.SHL.U32 R9, R10, 0x20, RZ ;  /* 0x000000200a097824 */ /* 0x000fe200078e00ff */
[----:B------:R-:W-:Y:S02]  /*35f0*/  MOV R5, UR4 ;  /* 0x0000000400057c02 */ /* 0x000fe40008000f00 */
[-C--:B------:R-:W-:Y:S01]  /*3600*/  SHF.L.U32 R8, R7, R10.reuse, RZ ;  /* 0x0000000a07087219 */ /* 0x080fe200000006ff */
[----:B------:R2:W-:Y:S01]  /*3610*/  SYNCS.ARRIVE.TRANS64.RED RZ, [UR4], R6 ;  /* 0x00000006ffff79a7 */ /* 0x0005e20008000404 */
[----:B------:R-:W-:Y:S01]  /*3620*/  SHF.L.U32 R7, R3, R10, RZ ;  /* 0x0000000a03077219 */ /* 0x000fe200000006ff */
[----:B------:R2:W-:Y:S04]  /*3630*/  STS [UR6+0x120], R9 ;  /* 0x00012009ff007988 */ /* 0x0005e80008000806 */
[----:B------:R2:W-:Y:S04]  /*3640*/  STAS [R4.64], R10 ;  /* 0x0000000a04007dbd */ /* 0x0005e8000c0008ff */
[----:B------:R2:W-:Y:S04]  /*3650*/  ATOMS.OR RZ, [UR5+0x14], R8 ;  /* 0x00001408ffff798c */ /* 0x0005e8000b000005 */
[----:B------:R2:W-:Y:S04]  /*3660*/  ATOMS.OR RZ, [UR5+0x18], R7 ;  /* 0x00001807ffff798c */ /* 0x0005e8000b000005 */
[----:B------:R2:W-:Y:S02]  /*3670*/  ATOMS.XOR RZ, [UR5+0x10], R3 ;  /* 0x00001003ffff798c */ /* 0x0005e4000b800005 */
.L_x_56:
[----:B-1----:R-:W-:Y:S05]  /*3680*/  BSYNC B0 ;  /* 0x0000000000007941 */ /* 0x002fea0003800000 */
.L_x_55:
[----:B------:R-:W-:Y:S05]  /*3690*/  BRA.U UP1, `(.L_x_61) ;  /* 0x00000001016c7547 */ /* 0x000fea000b800000 */
[----:B------:R-:W-:-:S03]  /*36a0*/  UMOV UR4, 0xffffffff ;  /* 0xffffffff00047882 */ /* 0x000fc60000000000 */
[----:B------:R-:W-:Y:S05]  /*36b0*/  BRA.DIV UR4, `(.L_x_62) ;  /* 0x0000006e046c7947 */ /* 0x000fea000b800000 */
[----:B------:R-:W-:-:S13]  /*36c0*/  ELECT P6, URZ, PT ;  /* 0x0000000000ff782f */ /* 0x000fda00038c0000 */
.L_x_170:
[----:B------:R-:W-:Y:S05]  /*36d0*/  @!P6 BRA `(.L_x_61) ;  /* 0x00000000005ce947 */ /* 0x000fea0003800000 */
[----:B--2---:R-:W2:Y:S02]  /*36e0*/  LDS R4, [UR5+0x10] ;  /* 0x00001005ff047984 */ /* 0x004ea40008000800 */
[----:B--2---:R-:W-:-:S04]  /*36f0*/  SHF.L.U32 R4, R4, 0x1f, RZ ;  /* 0x0000001f04047819 */ /* 0x004fc800000006ff */
[----:B------:R-:W2:Y:S02]  /*3700*/  SYNCS.PHASECHK.TRANS64.TRYWAIT P0, [UR5+0x8], R4 ;  /* 0x00000804ff0075a7 */ /* 0x000ea40008001105 */
[----:B--2---:R-:W-:Y:S05]  /*3710*/  @P0 BRA `(.L_x_63) ;  /* 0x0000000000080947 */ /* 0x004fea0003800000 */
[----:B------:R-:W2:Y:S02]  /*3720*/  SYNCS.PHASECHK.TRANS64.TRYWAIT P0, [UR5+0x8], R4 ;  /* 0x00000804ff0075a7 */ /* 0x000ea40008001105 */
[----:B--2---:R-:W-:Y:S05]  /*3730*/  @!P0 BRA `(.L_x_64) ;  /* 0x0000006c006c8947 */ /* 0x004fea0003800000 */
.L_x_63:
[----:B------:R-:W3:Y:S01]  /*3740*/  LDS R6, [UR6+0x120] ;  /* 0x00012006ff067984 */ /* 0x000ee20008000800 */
[----:B--2---:R-:W-:Y:S02]  /*3750*/  HFMA2 R3, -RZ, RZ, 0, 5.9604644775390625e-08 ;  /* 0x00000001ff037431 */ /* 0x004fe400000001ff */
[----:B------:R-:W-:Y:S01]  /*3760*/  IMAD.MOV.U32 R4, RZ, RZ, 0xffff ;  /* 0x0000ffffff047424 */ /* 0x000fe200078e00ff */
[----:B------:R-:W-:Y:S01]  /*3770*/  UPRMT UR4, UR37, 0x654, UR7 ;  /* 0x0000065425047896 */ /* 0x000fe20008000007 */
[----:B---3--:R-:W-:-:S03]  /*3780*/  IMAD.SHL.U32 R5, R6, 0x20, RZ ;  /* 0x0000002006057824 */ /* 0x008fc600078e00ff */
[-C--:B------:R-:W-:Y:S02]  /*3790*/  SHF.L.U32 R4, R4, R6.reuse, RZ ;  /* 0x0000000604047219 */ /* 0x080fe400000006ff */
[----:B------:R-:W-:Y:S01]  /*37a0*/  SHF.L.U32 R6, R3, R6, RZ ;  /* 0x0000000603067219 */ /* 0x000fe200000006ff */
[----:B------:R3:W-:Y:S04]  /*37b0*/  STS [UR6+0x120], R5 ;  /* 0x00012005ff007988 */ /* 0x0007e80008000806 */
[----:B------:R3:W-:Y:S04]  /*37c0*/  ATOMS.OR RZ, [UR5+0x14], R4 ;  /* 0x00001404ffff798c */ /* 0x0007e8000b000005 */
[----:B------:R3:W-:Y:S01]  /*37d0*/  ATOMS.OR RZ, [UR5+0x18], R6 ;  /* 0x00001806ffff798c */ /* 0x0007e2000b000005 */
[----:B------:R-:W-:Y:S03]  /*37e0*/  SYNCS.ARRIVE.TRANS64.RED.A1T0 RZ, [UR4], RZ ;  /* 0x000000ffffff79a7 */ /* 0x000fe60008100404 */
[----:B------:R3:W-:Y:S01]  /*37f0*/  ATOMS.XOR RZ, [UR5+0x10], R3 ;  /* 0x00001003ffff798c */ /* 0x0007e2000b800005 */
[----:B------:R-:W-:Y:S05]  /*3800*/  BRA `(.L_x_61) ;  /* 0x0000000000107947 */ /* 0x000fea0003800000 */
.L_x_54:
[----:B------:R-:W-:Y:S02]  /*3810*/  MOV R3, 0xffffffff ;  /* 0xffffffff00037802 */ /* 0x000fe40000000f00 */
[----:B------:R-:W-:-:S03]  /*3820*/  MOV R4, 0x3850 ;  /* 0x0000385000047802 */ /* 0x000fc60000000f00 */
[----:B------:R2:W-:Y:S04]  /*3830*/  STS [UR6+0x120], R3 ;  /* 0x00012003ff007988 */ /* 0x0005e80008000806 */
[----:B-12--5:R-:W-:Y:S05]  /*3840*/  CALL.REL.NOINC `($__internal_1_$__cuda_sm10x_tcgen05_guardrail_trap_phase_invalid_during_alloc) ;  /* 0x00000074001c7944 */ /* 0x026fea0003c00000 */
.L_x_61:
[----:B------:R-:W-:Y:S05]  /*3850*/  WARPSYNC.ALL ;  /* 0x0000000000007948 */ /* 0x000fea0003800000 */
[----:B------:R-:W4:Y:S01]  /*3860*/  S2UR UR20, SR_CgaCtaId ;  /* 0x00000000001479c3 */ /* 0x000f220000008800 */
[----:B------:R-:W-:Y:S01]  /*3870*/  UMOV UR4, 0x400 ;  /* 0x0000040000047882 */ /* 0x000fe20000000000 */
[----:B------:R-:W-:-:S06]  /*3880*/  NOP ;  /* 0x0000000000007918 */ /* 0x000fcc0000000000 */
[----:B------:R-:W-:Y:S06]  /*3890*/  BAR.ARV 0x6, 0xa0 ;  /* 0x0182800000007b1d */ /* 0x000fec0000002000 */
[----:B------:R-:W1:Y:S01]  /*38a0*/  LDCU.64 UR6, c[0x0][0x388] ;  /* 0x00007100ff0677ac */ /* 0x000e620008000a00 */
[----:B------:R-:W-:Y:S01]  /*38b0*/  LOP3.LUT R2, R2, 0xffff, RZ, 0xc0, !PT ;  /* 0x0000ffff02027812 */ /* 0x000fe200078ec0ff */
[----:B--2---:R-:W-:Y:S01]  /*38c0*/  IMAD.MOV.U32 R8, RZ, RZ, 0x1 ;  /* 0x00000001ff087424 */ /* 0x004fe200078e00ff */
[----:B------:R-:W-:Y:S01]  /*38d0*/  LOP3.LUT R0, R0, 0xffff, RZ, 0xc0, !PT ;  /* 0x0000ffff00007812 */ /* 0x000fe200078ec0ff */
[----:B------:R-:W-:Y:S01]  /*38e0*/  UMOV UR24, URZ ;  /* 0x000000ff00187c82 */ /* 0x000fe20008000000 */
[----:B------:R-:W-:Y:S01]  /*38f0*/  R2UR UR21, R2 ;  /* 0x00000000021572ca */ /* 0x000fe200000e0000 */
[----:B------:R-:W-:Y:S01]  /*3900*/  IMAD.MOV.U32 R2, RZ, RZ, RZ ;  /* 0x000000ffff027224 */ /* 0x000fe200078e00ff */
[----:B------:R-:W-:Y:S01]  /*3910*/  R2UR UR35, R0 ;  /* 0x00000000002372ca */ /* 0x000fe200000e0000 */
[----:B------:R-:W-:Y:S01]  /*3920*/  IMAD.MOV.U32 R0, RZ, RZ, RZ ;  /* 0x000000ffff007224 */ /* 0x000fe200078e00ff */
[----:B------:R-:W-:Y:S01]  /*3930*/  UMOV UR19, URZ ;  /* 0x000000ff00137c82 */ /* 0x000fe20008000000 */
[----:B----4-:R-:W-:-:S02]  /*3940*/  ULEA UR20, UR20, UR4, 0x18 ;  /* 0x0000000414147291 */ /* 0x010fc4000f8ec0ff */
[----:B------:R-:W-:Y:S02]  /*3950*/  UISETP.NE.AND UP3, UPT, UR38, URZ, UPT ;  /* 0x000000ff2600728c */ /* 0x000fe4000bf65270 */
[----:B------:R-:W-:Y:S01]  /*3960*/  UIADD3 UR34, UPT, UPT, UR20, 0xd8, URZ ;  /* 0x000000d814227890 */ /* 0x000fe2000fffe0ff */
[----:B------:R-:W-:Y:S01]  /*3970*/  UMOV UR32, 0x0 ;  /* 0x0000000000207882 */ /* 0x000fe20000000000 */
[----:B------:R-:W-:Y:S01]  /*3980*/  UMOV UR33, 0x10200490 ;  /* 0x1020049000217882 */ /* 0x000fe20000000000 */
[----:B-1----:R-:W-:Y:S02]  /*3990*/  UIADD3 UR4, UPT, UPT, UR6, 0x3f, URZ ;  /* 0x0000003f06047890 */ /* 0x002fe4000fffe0ff */
[----:B---3--:R-:W1:Y:S01]  /*39a0*/  LDS R3, [UR20+0x120] ;  /* 0x00012014ff037984 */ /* 0x008e620008000800 */
[----:B------:R-:W2:Y:S01]  /*39b0*/  LDCU UR6, c[0x0][0x390] ;  /* 0x00007200ff0677ac */ /* 0x000ea20008000800 */
[----:B------:R-:W-:Y:S02]  /*39c0*/  USHF.R.S32.HI UR5, URZ, 0x1f, UR4 ;  /* 0x0000001fff057899 */ /* 0x000fe40008011404 */
[----:B------:R-:W-:-:S02]  /*39d0*/  UPRMT UR34, URZ, 0x654, UR34 ;  /* 0x00000654ff227896 */ /* 0x000fc40008000022 */
[----:B------:R-:W-:Y:S02]  /*39e0*/  ULEA.HI UR4, UR5, UR4, URZ, 0x6 ;  /* 0x0000000405047291 */ /* 0x000fe4000f8f30ff */
[----:B------:R-:W-:Y:S02]  /*39f0*/  UIADD3 UR5, UPT, UPT, UR20, 0x8400, URZ ;  /* 0x0000840014057890 */ /* 0x000fe4000fffe0ff */
[----:B------:R-:W-:Y:S02]  /*3a00*/  USHF.R.S32.HI UR4, URZ, 0x6, UR4 ;  /* 0x00000006ff047899 */ /* 0x000fe40008011404 */
[----:B------:R-:W-:Y:S02]  /*3a10*/  USHF.R.U32.HI UR5, URZ, 0x4, UR5 ;  /* 0x00000004ff057899 */ /* 0x000fe40008011605 */
[----:B------:R-:W-:Y:S02]  /*3a20*/  UIMAD UR7, UR4, UR7, URZ ;  /* 0x00000007040772a4 */ /* 0x000fe4000f8e02ff */
[----:B------:R-:W-:-:S02]  /*3a30*/  UIADD3 UR4, UPT, UPT, UR20, 0x28400, URZ ;  /* 0x0002840014047890 */ /* 0x000fc4000fffe0ff */
[----:B------:R-:W-:Y:S02]  /*3a40*/  ULOP3.LUT UR5, UR5, 0x3fff, URZ, 0xc0, !UPT ;  /* 0x00003fff05057892 */ /* 0x000fe4000f8ec0ff */
[----:B------:R-:W-:Y:S02]  /*3a50*/  USHF.R.U32.HI UR4, URZ, 0x4, UR4 ;  /* 0x00000004ff047899 */ /* 0x000fe40008011604 */
[----:B------:R-:W-:Y:S02]  /*3a60*/  ULOP3.LUT UR22, UR5, 0x10000, URZ, 0xfc, !UPT ;  /* 0x0001000005167892 */ /* 0x000fe4000f8efcff */
[----:B------:R-:W-:Y:S02]  /*3a70*/  ULOP3.LUT UR23, UR4, 0x3fff, URZ, 0xc0, !UPT ;  /* 0x00003fff04177892 */ /* 0x000fe4000f8ec0ff */
[----:B--2---:R-:W-:Y:S02]  /*3a80*/  UIMAD UR4, UR7, UR6, URZ ;  /* 0x00000006070472a4 */ /* 0x004fe4000f8e02ff */
[----:B------:R-:W-:-:S02]  /*3a90*/  ULOP3.LUT UR23, UR23, 0x10000, URZ, 0xfc, !UPT ;  /* 0x0001000017177892 */ /* 0x000fc4000f8efcff */
[----:B------:R-:W-:Y:S02]  /*3aa0*/  UIADD3 UR36, UPT, UPT, UR4, -0x1, URZ ;  /* 0xffffffff04247890 */ /* 0x000fe4000fffe0ff */
[----:B------:R-:W-:Y:S01]  /*3ab0*/  UISETP.GE.AND UP4, UPT, UR4, 0x1, UPT ;  /* 0x000000010400788c */ /* 0x000fe2000bf86270 */
[----:B------:R-:W-:Y:S01]  /*3ac0*/  UMOV UR30, 0x0 ;  /* 0x00000000001e7882 */ /* 0x000fe20000000000 */
[----:B------:R-:W-:Y:S01]  /*3ad0*/  UMOV UR31, 0x10200490 ;  /* 0x10200490001f7882 */ /* 0x000fe20000000000 */
[----:B------:R-:W-:Y:S01]  /*3ae0*/  UMOV UR28, 0x0 ;  /* 0x00000000001c7882 */ /* 0x000fe20000000000 */
[C---:B-1----:R-:W-:Y:S01]  /*3af0*/  VIADD R5, R3.reuse, 0x80 ;  /* 0x0000008003057836 */ /* 0x042fe20000000000 */
[----:B------:R-:W-:Y:S01]  /*3b00*/  LOP3.LUT R4, R3, 0xffff, RZ, 0xc0, !PT ;  /* 0x0000ffff03047812 */ /* 0x000fe200078ec0ff */
[----:B------:R-:W-:Y:S01]  /*3b10*/  UMOV UR29, 0x10200490 ;  /* 0x10200490001d7882 */ /* 0x000fe20000000000 */
[----:B------:R-:W-:Y:S01]  /*3b20*/  UMOV UR26, 0x0 ;  /* 0x00000000001a7882 */ /* 0x000fe20000000000 */
[----:B------:R-:W-:Y:S01]  /*3b30*/  UMOV UR27, 0x10200490 ;  /* 0x10200490001b7882 */ /* 0x000fe20000000000 */
[----:B------:R-:W-:-:S05]  /*3b40*/  LOP3.LUT R5, R5, 0xffff, RZ, 0xc0, !PT ;  /* 0x0000ffff05057812 */ /* 0x000fca00078ec0ff */
[----:B------:R1:W-:Y:S02]  /*3b50*/  STL.64 [R1], R4 ;  /* 0x0000000401007387 */ /* 0x0003e40000100a00 */
.L_x_73:
[----:B-1----:R-:W-:-:S04]  /*3b60*/  SHF.L.U32 R5, R2, 0x1f, RZ ;  /* 0x0000001f02057819 */ /* 0x002fc800000006ff */
[----:B------:R-:W1:Y:S02]  /*3b70*/  SYNCS.PHASECHK.TRANS64.TRYWAIT P0, [UR20+0xd0], R5 ;  /* 0x0000d005ff0075a7 */ /* 0x000e640008001114 */
[----:B-1-34-:R-:W-:Y:S05]  /*3b80*/  @!P0 BRA `(.L_x_65) ;  /* 0x0000006800708947 */ /* 0x01afea0003800000 */
.L_x_172:
[----:B-1----:R-:W1:Y:S01]  /*3b90*/  LDS.128 R4, [UR20+0x110] ;  /* 0x00011014ff047984 */ /* 0x002e620008000c00 */
[----:B------:R-:W-:Y:S01]  /*3ba0*/  ULEA UR25, UR24, UR20, 0x3 ;  /* 0x0000001418197291 */ /* 0x000fe2000f8e18ff */
[----:B------:R-:W-:Y:S01]  /*3bb0*/  @!PT LDS RZ, [RZ] ;  /* 0x00000000fffff984 */ /* 0x000fe20000000800 */
[----:B------:R-:W-:Y:S01]  /*3bc0*/  @!PT LDS RZ, [RZ] ;  /* 0x00000000fffff984 */ /* 0x000fe20000000800 */
[----:B------:R-:W-:Y:S01]  /*3bd0*/  @!PT LDS RZ, [RZ] ;  /* 0x00000000fffff984 */ /* 0x000fe20000000800 */
[----:B------:R-:W-:Y:S01]  /*3be0*/  @!PT LDS RZ, [RZ] ;  /* 0x00000000fffff984 */ /* 0x000fe20000000800 */
[----:B------:R2:W-:Y:S06]  /*3bf0*/  MEMBAR.ALL.CTA ;  /* 0x0000000000007992 */ /* 0x0005ec0000008000 */
[----:B--2---:R-:W2:Y:S02]  /*3c00*/  FENCE.VIEW.ASYNC.S ;  /* 0x00000000000073c6 */ /* 0x004ea40000000000 */
[----:B--2---:R-:W-:Y:S01]  /*3c10*/  SYNCS.ARRIVE.TRANS64.RED.A1T0 RZ, [UR34], RZ ;  /* 0x000000ffffff79a7 */ /* 0x004fe20008100422 */
[----:B-1----:R-:W-:Y:S01]  /*3c20*/  LOP3.LUT P3, RZ, R6, 0x1, RZ, 0xc0, !PT ;  /* 0x0000000106ff7812 */ /* 0x002fe2000786c0ff */
[----:B------:R-:W-:-:S12]  /*3c30*/  BRA.U UP3, `(.L_x_66) ;  /* 0x00000001030c7547 */ /* 0x000fd8000b800000 */
[----:B------:R-:W-:-:S04]  /*3c40*/  SHF.L.U32 R5, R8, 0x1f, RZ ;  /* 0x0000001f08057819 */ /* 0x000fc800000006ff */
[----:B------:R-:W1:Y:S02]  /*3c50*/  SYNCS.PHASECHK.TRANS64.TRYWAIT P0, [UR25+0xf0], R5 ;  /* 0x0000f005ff0075a7 */ /* 0x000e640008001119 */
[----:B-1----:R-:W-:Y:S05]  /*3c60*/  @!P0 BRA `(.L_x_67) ;  /* 0x0000006800508947 */ /* 0x002fea0003800000 */
.L_x_66:
[----:B------:R-:W-:Y:S05]  /*3c70*/  BRA.U UP3, `(.L_x_68) ;  /* 0x0000000503047547 */ /* 0x000fea000b800000 */
[----:B------:R-:W-:Y:S05]  /*3c80*/  BRA.U !UP4, `(.L_x_69) ;  /* 0x000000010cf47547 */ /* 0x000fea000b800000 */
[----:B------:R-:W-:Y:S01]  /*3c90*/  ULEA UR4, UR24, UR48, 0x2 ;  /* 0x0000003018047291 */ /* 0x000fe2000f8e10ff */
[----:B-1----:R-:W-:-:S08]  /*3ca0*/  SHF.L.U32 R4, R0, 0x1f, RZ ;  /* 0x0000001f00047819 */ /* 0x002fd000000006ff */
[----:B------:R-:W5:Y:S01]  /*3cb0*/  LDL R5, [UR4] ;  /* 0x00000004ff057983 */ /* 0x000f620008100800 */
[----:B------:R-:W-:Y:S02]  /*3cc0*/  ULEA UR4, UR19, UR20, 0x3 ;  /* 0x0000001413047291 */ /* 0x000fe4000f8e18ff */
[----:B------:R-:W-:Y:S01]  /*3cd0*/  UPLOP3.LUT UP2, UPT, UPT, UPT, UPT, 0x40, 0x4 ;  /* 0x000000000004789c */ /* 0x000fe20003f4e870 */
[----:B------:R-:W-:-:S06]  /*3ce0*/  UMOV UR17, UR36 ;  /* 0x0000002400117c82 */ /* 0x000fcc0008000000 */
[----:B------:R1:W2:Y:S01]  /*3cf0*/  SYNCS.PHASECHK.TRANS64.TRYWAIT P2, [UR4], R4 ;  /* 0x00000004ff0075a7 */ /* 0x0002a20008041104 */
[----:B------:R-:W-:-:S05]  /*3d00*/  UMOV UR4, UR19 ;  /* 0x0000001300047c82 */ /* 0x000fca0008000000 */
.L_x_72:
[----:B------:R-:W-:Y:S01]  /*3d10*/  ULEA UR18, UR4, UR20, 0x3 ;  /* 0x0000001404127291 */ /* 0x000fe2000f8e18ff */
[----:B--234-:R-:W-:Y:S11]  /*3d20*/  @P2 BRA `(.L_x_70) ;  /* 0x00000000000c2947 */ /* 0x01cff60003800000 */
[----:B------:R-:W-:Y:S04]  /*3d30*/  SHF.L.U32 R7, R0, 0x1f, RZ ;  /* 0x0000001f00077819 */ /* 0x000fe800000006ff */
[----:B------:R-:W2:Y:S02]  /*3d40*/  SYNCS.PHASECHK.TRANS64.TRYWAIT P0, [UR18], R7 ;  /* 0x00000007ff0075a7 */ /* 0x000ea40008001112 */
[----:B--2---:R-:W-:Y:S05]  /*3d50*/  @!P0 BRA `(.L_x_71) ;  /* 0x00000068002c8947 */ /* 0x004fea0003800000 */
.L_x_70:
[----:B------:R-:W-:Y:S01]  /*3d60*/  UISETP.NE.AND UP0, UPT, UR17, URZ, UPT ;  /* 0x000000ff1100728c */ /* 0x000fe2000bf05270 */
[----:B------:R-:W-:Y:S01]  /*3d70*/  PLOP3.LUT P2, PT, PT, PT, PT, 0x80, 0x8 ;  /* 0x000000000008781c */ /* 0x000fe20003f4f070 */
[----:B------:R-:W-:Y:S02]  /*3d80*/  UIADD3 UR5, UPT, UPT, UR4, 0x1, URZ ;  /* 0x0000000104057890 */ /* 0x000fe4000fffe0ff */
[----:B------:R-:W-:Y:S02]  /*3d90*/  ULEA UR10, UR4, UR23, 0x9 ;  /* 0x00000017040a7291 */ /* 0x000fe4000f8e48ff */
[----:B------:R-:W-:Y:S01]  /*3da0*/  UISETP.NE.AND UP1, UPT, UR5, 0x8, UPT ;  /* 0x000000080500788c */ /* 0x000fe2000bf25270 */
[----:B------:R-:W-:Y:S01]  /*3db0*/  PLOP3.LUT P0, PT, PT, PT, UP0, 0x80, 0x8 ;  /* 0x000000000008781c */ /* 0x000fe20003f0f008 */
[----:B------:R-:W-:Y:S02]  /*3dc0*/  ULEA UR14, UR4, UR22, 0xa ;  /* 0x00000016040e7291 */ /* 0x000fe4000f8e50ff */
[----:B------:R-:W-:Y:S02]  /*3dd0*/  USEL UR6, URZ, 0x1, UP1 ;  /* 0x00000001ff067887 */ /* 0x000fe40008800000 */
[----:B------:R-:W-:Y:S01]  /*3de0*/  USEL UR19, UR5, URZ, UP1 ;  /* 0x000000ff05137287 */ /* 0x000fe20008800000 */
[----:B------:R-:W-:Y:S11]  /*3df0*/  ELECT P1, URZ, PT ;  /* 0x0000000000ff782f */ /* 0x000ff60003820000 */
[----:B------:R-:W-:Y:S02]  /*3e00*/  @!UPT UIADD3 URZ, UPT, UPT, URZ, URZ, URZ ;  /* 0x000000fffffff290 */ /* 0x000fe4000fffe0ff */
[C---:B-----5:R-:W-:Y:S01]  /*3e10*/  @P1 R2UR.BROADCAST UR4, R5.reuse ;  /* 0x00000000050412ca */ /* 0x060fe200008e0000 */
[----:B------:R-:W-:Y:S01]  /*3e20*/  @UP0 ULEA UR5, UR19, UR20, 0x3 ;  /* 0x0000001413050291 */ /* 0x000fe2000f8e18ff */
[----:B------:R-:W-:Y:S01]  /*3e30*/  LOP3.LUT R0, R0, UR6, RZ, 0x3c, !PT ;  /* 0x0000000600007c12 */ /* 0x000fe2000f8e3cff */
[----:B------:R-:W-:Y:S02]  /*3e40*/  UIADD3 UR8, UPT, UPT, UR10, 0x2, URZ ;  /* 0x000000020a087890 */ /* 0x000fe4000fffe0ff */
[----:B------:R-:W-:Y:S01]  /*3e50*/  UIADD3 UR6, UPT, UPT, UR14, 0x2, URZ ;  /* 0x000000020e067890 */ /* 0x000fe2000fffe0ff */
[----:B-1----:R-:W-:Y:S01]  /*3e60*/  @P0 SHF.L.U32 R4, R0, 0x1f, RZ ;  /* 0x0000001f00040819 */ /* 0x002fe200000006ff */
[----:B------:R-:W-:Y:S01]  /*3e70*/  UIADD3 UR12, UPT, UPT, UR10, 0x4, URZ ;  /* 0x000000040a0c7890 */ /* 0x000fe2000fffe0ff */
[----:B------:R-:W-:Y:S02]  /*3e80*/  UMOV UR11, 0x40004040 ;  /* 0x40004040000b7882 */ /* 0x000fe40000000000 */
[----:B------:R3:W4:Y:S01]  /*3e90*/  @P0 SYNCS.PHASECHK.TRANS64.TRYWAIT P2, [UR5], R4 ;  /* 0x00000004ff0005a7 */ /* 0x0007220008041105 */
[----:B------:R-:W-:Y:S11]  /*3ea0*/  ELECT P0, URZ, PT ;  /* 0x0000000000ff782f */ /* 0x000ff60003800000 */
[----:B------:R-:W-:Y:S02]  /*3eb0*/  @!UPT UIADD3 URZ, UPT, UPT, URZ, URZ, URZ ;  /* 0x000000fffffff290 */ /* 0x000fe4000fffe0ff */
[C---:B------:R-:W-:Y:S02]  /*3ec0*/  @P0 R2UR.BROADCAST UR16, R5.reuse ;  /* 0x00000000051002ca */ /* 0x040fe400008e0000 */
[----:B------:R-:W-:Y:S01]  /*3ed0*/  ELECT P0, URZ, PT ;  /* 0x0000000000ff782f */ /* 0x000fe20003800000 */
[----:B------:R-:W-:Y:S01]  /*3ee0*/  UMOV UR15, 0x40004040 ;  /* 0x40004040000f7882 */ /* 0x000fe20000000000 */
[----:B------:R-:W-:Y:S01]  /*3ef0*/  UMOV UR9, 0x40004040 ;  /* 0x4000404000097882 */ /* 0x000fe20000000000 */
[----:B------:R1:W-:Y:S01]  /*3f00*/  UTCHMMA.2CTA gdesc[UR14], gdesc[UR10], tmem[UR4], tmem[UR32], idesc[UR33], UP2 ;  /* 0x00ff200a0e0075ea */ /* 0x0003e20009200004 */
[----:B------:R-:W-:Y:S01]  /*3f10*/  UPLOP3.LUT UP2, UPT, UPT, UPT, UPT, 0x80, 0x8 ;  /* 0x000000000008789c */ /* 0x000fe20003f4f070 */
[----:B------:R-:W-:Y:S01]  /*3f20*/  UMOV UR7, 0x40004040 ;  /* 0x4000404000077882 */ /* 0x000fe20000000000 */
[----:B------:R-:W-:Y:S01]  /*3f30*/  UMOV UR13, 0x40004040 ;  /* 0x40004040000d7882 */ /* 0x000fe20000000000 */
[----:B------:R-:W-:Y:S04]  /*3f40*/  UMOV UR5, 0x40004040 ;  /* 0x4000404000057882 */ /* 0x000fe80000000000 */
[----:B------:R2:W-:Y:S01]  /*3f50*/  UTCHMMA.2CTA gdesc[UR6], gdesc[UR8], tmem[UR16], tmem[UR30], idesc[UR31], UPT ;  /* 0x00ff1e08060075ea */ /* 0x0005e2000ba00010 */
[----:B-1----:R-:W-:Y:S01]  /*3f60*/  UIADD3 UR4, UPT, UPT, UR14, 0x4, URZ ;  /* 0x000000040e047890 */ /* 0x002fe2000fffe0ff */
[C---:B------:R-:W-:Y:S02]  /*3f70*/  @P0 R2UR.BROADCAST UR15, R5.reuse ;  /* 0x00000000050f02ca */ /* 0x040fe400008e0000 */
[----:B------:R-:W-:Y:S01]  /*3f80*/  ELECT P0, URZ, PT ;  /* 0x0000000000ff782f */ /* 0x000fe20003800000 */
[----:B------:R-:W-:Y:S02]  /*3f90*/  UIADD3 UR10, UPT, UPT, UR10, 0x6, URZ ;  /* 0x000000060a0a7890 */ /* 0x000fe4000fffe0ff */
[----:B--2---:R-:W-:Y:S10]  /*3fa0*/  UIADD3 UR6, UPT, UPT, UR14, 0x6, URZ ;  /* 0x000000060e067890 */ /* 0x004ff4000fffe0ff */
[----:B------:R-:W-:Y:S01]  /*3fb0*/  @P0 R2UR.BROADCAST UR9, R5 ;  /* 0x00000000050902ca */ /* 0x000fe200008e0000 */
[----:B------:R-:W-:Y:S01]  /*3fc0*/  UIADD3 UR8, UPT, UPT, UR18, 0x40, URZ ;  /* 0x0000004012087890 */ /* 0x000fe2000fffe0ff */
[----:B------:R1:W-:Y:S11]  /*3fd0*/  UTCHMMA.2CTA gdesc[UR4], gdesc[UR12], tmem[UR15], tmem[UR28], idesc[UR29], UPT ;  /* 0x00ff1c0c040075ea */ /* 0x0003f6000ba0000f */
[----:B------:R3:W-:Y:S01]  /*3fe0*/  UTCHMMA.2CTA gdesc[UR6], gdesc[UR10], tmem[UR9], tmem[UR26], idesc[UR27], UPT ;  /* 0x00ff1a0a060075ea */ /* 0x0007e2000ba00009 */
[----:B------:R3:W-:Y:S01]  /*3ff0*/  UTCBAR.2CTA.MULTICAST [UR8], URZ, UR21 ;  /* 0x000000ff080073e9 */ /* 0x0007e20008200815 */
[----:B-1----:R-:W-:Y:S02]  /*4000*/  UIADD3 UR4, UPT, UPT, UR17, 0x1, URZ ;  /* 0x0000000111047890 */ /* 0x002fe4000fffe0ff */
[----:B------:R-:W-:Y:S02]  /*4010*/  UIADD3 UR5, UPT, UPT, UR17, -0x1, URZ ;  /* 0xffffffff11057890 */ /* 0x000fe4000fffe0ff */
[----:B------:R-:W-:Y:S03]  /*4020*/  UISETP.GT.U32.AND UP0, UPT, UR4, 0x1, UPT ;  /* 0x000000010400788c */ /* 0x000fe6000bf04070 */
[----:B------:R-:W-:Y:S02]  /*4030*/  UMOV UR4, UR19 ;  /* 0x0000001300047c82 */ /* 0x000fe40008000000 */
[----:B------:R-:W-:Y:S04]  /*4040*/  UMOV UR17, UR5 ;  /* 0x0000000500117c82 */ /* 0x000fe80008000000 */
[----:B------:R-:W-:Y:S05]  /*4050*/  BRA.U UP0, `(.L_x_72) ;  /* 0xfffffffd002c7547 */ /* 0x000fea000b83ffff */
.L_x_69:
[----:B------:R-:W-:-:S09]  /*4060*/  UIADD3 UR4, UPT, UPT, UR25, 0xe0, URZ ;  /* 0x000000e019047890 */ /* 0x000fd2000fffe0ff */
[----:B------:R2:W-:Y:S01]  /*4070*/  UTCBAR.2CTA.MULTICAST [UR4], URZ, UR35 ;  /* 0x000000ff040073e9 */ /* 0x0005e20008200823 */
[----:B------:R-:W-:Y:S02]  /*4080*/  NOP ;  /* 0x0000000000007918 */ /* 0x000fe40000000000 */
.L_x_68:
[----:B--2---:R-:W-:Y:S01]  /*4090*/  UIADD3 UR4, UPT, UPT, UR24, 0x1, URZ ;  /* 0x0000000118047890 */ /* 0x004fe2000fffe0ff */
[----:B------:R-:W-:-:S03]  /*40a0*/  LOP3.LUT R2, R2, 0x1, RZ, 0x3c, !PT ;  /* 0x0000000102027812 */ /* 0x000fc600078e3cff */
[----:B------:R-:W-:-:S04]  /*40b0*/  UISETP.NE.AND UP0, UPT, UR4, 0x2, UPT ;  /* 0x000000020400788c */ /* 0x000fc8000bf05270 */
[----:B------:R-:W-:Y:S02]  /*40c0*/  USEL UR5, URZ, 0x1, UP0 ;  /* 0x00000001ff057887 */ /* 0x000fe40008000000 */
[----:B------:R-:W-:-:S04]  /*40d0*/  USEL UR24, UR4, URZ, UP0 ;  /* 0x000000ff04187287 */ /* 0x000fc80008000000 */
[----:B------:R-:W-:Y:S01]  /*40e0*/  LOP3.LUT R8, R8, UR5, RZ, 0x3c, !PT ;  /* 0x0000000508087c12 */ /* 0x000fe2000f8e3cff */
[----:B------:R-:W-:Y:S07]  /*40f0*/  @P3 BRA `(.L_x_73) ;  /* 0xfffffff800983947 */ /* 0x000fee000383ffff */
[----:B---3--:R-:W2:Y:S01]  /*4100*/  S2UR UR8, SR_CgaCtaId ;  /* 0x00000000000879c3 */ /* 0x008ea20000008800 */
[----:B------:R-:W-:Y:S01]  /*4110*/  ELECT P0, URZ, PT ;  /* 0x0000000000ff782f */ /* 0x000fe20003800000 */
[----:B------:R-:W-:Y:S01]  /*4120*/  HFMA2 R0, -RZ, RZ, 0, 5.9604644775390625e-08 ;  /* 0x00000001ff007431 */ /* 0x000fe200000001ff */
[----:B------:R-:W-:-:S05]  /*4130*/  UMOV UR4, 0x40 ;  /* 0x0000004000047882 */ /* 0x000fca0000000000 */
[----:B------:R-:W-:Y:S01]  /*4140*/  UVIRTCOUNT.DEALLOC.SMPOOL 0x80 ;  /* 0x000000800000784c */ /* 0x000fe20000000000 */
[----:B------:R-:W-:Y:S02]  /*4150*/  UISETP.NE.AND UP0, UPT, UR38, URZ, UPT ;  /* 0x000000ff2600728c */ /* 0x000fe4000bf05270 */
[----:B--2---:R-:W-:-:S09]  /*4160*/  ULEA UR8, UR8, UR4, 0x18 ;  /* 0x0000000408087291 */ /* 0x004fd2000f8ec0ff */
[----:B------:R2:W-:Y:S01]  /*4170*/  @P0 STS.U8 [UR8+0x1c], R0 ;  /* 0x00001c00ff000988 */ /* 0x0005e20008000008 */
[----:B------:R-:W-:Y:S05]  /*4180*/  BRA.U UP0, `(.L_x_74) ;  /* 0x0000000100587547 */ /* 0x000fea000b800000 */
[----:B------:R-:W-:Y:S01]  /*4190*/  UIADD3 UR5, UPT, UPT, UR20, 0xf0, URZ ;  /* 0x000000f014057890 */ /* 0x000fe2000fffe0ff */
[----:B-1----:R-:W-:-:S03]  /*41a0*/  SHF.L.U32 R5, R8, 0x1f, RZ ;  /* 0x0000001f08057819 */ /* 0x002fc600000006ff */
[----:B------:R-:W-:-:S09]  /*41b0*/  ULEA UR4, UR24, UR5, 0x3 ;  /* 0x0000000518047291 */ /* 0x000fd2000f8e18ff */
[----:B------:R-:W1:Y:S02]  /*41c0*/  SYNCS.PHASECHK.TRANS64.TRYWAIT P0, [UR4], R5 ;  /* 0x00000005ff0075a7 */ /* 0x000e640008001104 */
[----:B-1----:R-:W-:Y:S05]  /*41d0*/  @!P0 BRA `(.L_x_75) ;  /* 0x0000006400248947 */ /* 0x002fea0003800000 */
.L_x_176:
[----:B------:R-:W-:-:S04]  /*41e0*/  UIADD3 UR4, UPT, UPT, UR24, 0x1, URZ ;  /* 0x0000000118047890 */ /* 0x000fc8000fffe0ff */
[----:B------:R-:W-:-:S04]  /*41f0*/  UISETP.NE.AND UP1, UPT, UR4, 0x2, UPT ;  /* 0x000000020400788c */ /* 0x000fc8000bf25270 */
[----:B------:R-:W-:Y:S02]  /*4200*/  USEL UR6, URZ, 0x1, UP1 ;  /* 0x00000001ff067887 */ /* 0x000fe40008800000 */
[----:B------:R-:W-:-:S04]  /*4210*/  USEL UR4, UR4, URZ, UP1 ;  /* 0x000000ff04047287 */ /* 0x000fc80008800000 */
[----:B------:R-:W-:Y:S01]  /*4220*/  ULEA UR4, UR4, UR5, 0x3 ;  /* 0x0000000504047291 */ /* 0x000fe2000f8e18ff */
[----:B-1----:R-:W-:-:S04]  /*4230*/  LOP3.LUT R5, R8, UR6, RZ, 0x3c, !PT ;  /* 0x0000000608057c12 */ /* 0x002fc8000f8e3cff */
[----:B------:R-:W-:Y:S01]  /*4240*/  SHF.L.U32 R5, R5, 0x1f, RZ ;  /* 0x0000001f05057819 */ /* 0x000fe200000006ff */
[----:B--2---:R-:W-:-:S04]  /*4250*/  IMAD.U32 R0, RZ, RZ, UR4 ;  /* 0x00000004ff007e24 */ /* 0x004fc8000f8e00ff */
[----:B------:R1:W2:Y:S03]  /*4260*/  SYNCS.PHASECHK.TRANS64.TRYWAIT P0, [R0+URZ], R5 ;  /* 0x00000005000075a7 */ /* 0x0002a600080011ff */
[----:B--2---:R-:W-:Y:S05]  /*4270*/  @!P0 NANOSLEEP.SYNCS 0x989680 ;  /* 0x009896800000895d */ /* 0x004fea0003900000 */
[----:B------:R-:W2:Y:S02]  /*4280*/  @!P0 SYNCS.PHASECHK.TRANS64 P0, [R0+URZ], R5 ;  /* 0x00000005000085a7 */ /* 0x000ea400080010ff */
[----:B--2---:R-:W-:Y:S05]  /*4290*/  @P0 BRA `(.L_x_76) ;  /* 0x0000000000200947 */ /* 0x004fea0003800000 */
.L_x_77:
[----:B--2---:R2:W3:Y:S02]  /*42a0*/  SYNCS.PHASECHK.TRANS64.TRYWAIT P0, [R0+URZ], R5 ;  /* 0x00000005000075a7 */ /* 0x0044e400080011ff */
[----:B---3--:R-:W-:Y:S05]  /*42b0*/  @!P0 NANOSLEEP.SYNCS 0x989680 ;  /* 0x009896800000895d */ /* 0x008fea0003900000 */
[----:B------:R-:W3:Y:S02]  /*42c0*/  @!P0 SYNCS.PHASECHK.TRANS64 P0, [R0+URZ], R5 ;  /* 0x00000005000085a7 */ /* 0x000ee400080010ff */
[----:B---3--:R-:W-:Y:S05]  /*42d0*/  @!P0 BRA `(.L_x_77) ;  /* 0xfffffffc00f08947 */ /* 0x008fea000383ffff */
[----:B------:R-:W-:Y:S05]  /*42e0*/  BRA `(.L_x_76) ;  /* 0x00000000000c7947 */ /* 0x000fea0003800000 */
.L_x_74:
[----:B------:R-:W-:-:S04]  /*42f0*/  UIADD3 UR4, UPT, UPT, UR20, 0x100, URZ ;  /* 0x0000010014047890 */ /* 0x000fc8000fffe0ff */
[----:B------:R-:W-:-:S09]  /*4300*/  UPRMT UR4, UR37, 0x654, UR4 ;  /* 0x0000065425047896 */ /* 0x000fd20008000004 */
[----:B------:R-:W-:Y:S03]  /*4310*/  SYNCS.ARRIVE.TRANS64.RED.A1T0 RZ, [UR4], RZ ;  /* 0x000000ffffff79a7 */ /* 0x000fe60008100404 */
.L_x_76:
[----:B-12---:R-:W-:Y:S01]  /*4320*/  SHF.L.U32 R5, RZ, 0x1f, RZ ;  /* 0x0000001fff057819 */ /* 0x006fe200000006ff */
[----:B------:R-:W-:Y:S01]  /*4330*/  UIADD3 UR4, UPT, UPT, UR20, 0x100, URZ ;  /* 0x0000010014047890 */ /* 0x000fe2000fffe0ff */
[----:B------:R-:W-:Y:S02]  /*4340*/  PLOP3.LUT P0, PT, PT, PT, UP0, 0x80, 0x8 ;  /* 0x000000000008781c */ /* 0x000fe40003f0f008 */
[----:B------:R-:W1:Y:S02]  /*4350*/  SYNCS.PHASECHK.TRANS64.TRYWAIT P1, [UR20+0x100], R5 ;  /* 0x00010005ff0075a7 */ /* 0x000e640008021114 */
[----:B-1----:R-:W-:Y:S09]  /*4360*/  @!P1 BRA `(.L_x_78) ;  /* 0x0000006000d89947 */ /* 0x002ff20003800000 */
.L_x_178:
[----:B------:R-:W-:Y:S01]  /*4370*/  @!UP0 UPRMT UR4, UR37, 0x654, UR4 ;  /* 0x0000065425048896 */ /* 0x000fe20008000004 */
[----:B------:R-:W-:Y:S01]  /*4380*/  LOP3.LUT R2, R3, 0xffff, RZ, 0xc0, !PT ;  /* 0x0000ffff03027812 */ /* 0x000fe200078ec0ff */
[----:B------:R-:W-:Y:S02]  /*4390*/  IMAD.MOV.U32 R3, RZ, RZ, 0xffff ;  /* 0x0000ffffff037424 */ /* 0x000fe400078e00ff */
[----:B-1----:R-:W-:Y:S01]  /*43a0*/  IMAD.MOV.U32 R5, RZ, RZ, 0x1 ;  /* 0x00000001ff057424 */ /* 0x002fe200078e00ff */
[----:B------:R-:W-:-:S04]  /*43b0*/  SHF.R.U32.HI R2, RZ, 0x5, R2 ;  /* 0x00000005ff027819 */ /* 0x000fc80000011602 */
[----:B------:R-:W-:Y:S01]  /*43c0*/  @!P0 SYNCS.ARRIVE.TRANS64.RED.A1T0 RZ, [UR4], RZ ;  /* 0x000000ffffff89a7 */ /* 0x000fe20008100404 */
[----:B------:R-:W-:Y:S01]  /*43d0*/  NOP ;  /* 0x0000000000007918 */ /* 0x000fe20000000000 */
[----:B------:R-:W1:Y:S01]  /*43e0*/  LDS R0, [UR8+0x14] ;  /* 0x00001408ff007984 */ /* 0x000e620008000800 */
[-C--:B------:R-:W-:Y:S02]  /*43f0*/  SHF.L.U32 R3, R3, R2.reuse, RZ ;  /* 0x0000000203037219 */ /* 0x080fe400000006ff */
[----:B------:R-:W-:Y:S02]  /*4400*/  SHF.L.U32 R5, R5, R2, RZ ;  /* 0x0000000205057219 */ /* 0x000fe400000006ff */
[----:B-1----:R-:W-:-:S04]  /*4410*/  LOP3.LUT R0, R0, R3, RZ, 0xc0, !PT ;  /* 0x0000000300007212 */ /* 0x002fc800078ec0ff */
[----:B------:R-:W-:-:S13]  /*4420*/  ISETP.NE.AND P0, PT, R0, R3, PT ;  /* 0x000000030000720c */ /* 0x000fda0003f05270 */
[----:B------:R-:W-:Y:S05]  /*4430*/  @P0 BRA `(.L_x_79) ;  /* 0x00000000005c0947 */ /* 0x000fea0003800000 */
[----:B------:R-:W1:Y:S02]  /*4440*/  LDS R0, [UR8+0x18] ;  /* 0x00001808ff007984 */ /* 0x000e640008000800 */
[----:B-1----:R-:W-:-:S04]  /*4450*/  LOP3.LUT R0, R0, R5, RZ, 0xc0, !PT ;  /* 0x0000000500007212 */ /* 0x002fc800078ec0ff */
[----:B------:R-:W-:-:S13]  /*4460*/  ISETP.NE.AND P0, PT, R0, R5, PT ;  /* 0x000000050000720c */ /* 0x000fda0003f05270 */
[----:B------:R-:W-:Y:S05]  /*4470*/  @P0 BRA `(.L_x_80) ;  /* 0x0000000000400947 */ /* 0x000fea0003800000 */
[----:B------:R-:W-:Y:S01]  /*4480*/  R2UR UR4, R3 ;  /* 0x00000000030472ca */ /* 0x000fe200000e0000 */
[----:B------:R-:W1:Y:S01]  /*4490*/  S2R R2, SR_LANEID ;  /* 0x0000000000027919 */ /* 0x000e620000000000 */
[----:B------:R-:W-:-:S04]  /*44a0*/  LOP3.LUT R5, RZ, R5, RZ, 0x33, !PT ;  /* 0x00000005ff057212 */ /* 0x000fc800078e33ff */
[----:B------:R-:W2:Y:S07]  /*44b0*/  REDUX UR6, R5 ;  /* 0x00000000050673c4 */ /* 0x000eae0000000000 */
[----:B------:R-:W-:-:S03]  /*44c0*/  ULOP3.LUT UR5, URZ, UR4, URZ, 0x33, !UPT ;  /* 0x00000004ff057292 */ /* 0x000fc6000f8e33ff */
[----:B------:R-:W-:Y:S02]  /*44d0*/  VOTEU.ANY UR4, UPT, PT ;  /* 0x0000000000047886 */ /* 0x000fe400038e0100 */
[----:B------:R-:W-:Y:S01]  /*44e0*/  UFLO.U32 UR4, UR4 ;  /* 0x00000004000472bd */ /* 0x000fe200080e0000 */
[----:B------:R-:W-:-:S04]  /*44f0*/  IMAD.U32 R0, RZ, RZ, UR5 ;  /* 0x00000005ff007e24 */ /* 0x000fc8000f8e00ff */
[----:B------:R-:W3:Y:S02]  /*4500*/  REDUX UR7, R0 ;  /* 0x00000000000773c4 */ /* 0x000ee40000000000 */
[----:B------:R1:W-:Y:S02]  /*4510*/  UTCATOMSWS.AND URZ, UR5 ;  /* 0x0000000500ff79e3 */ /* 0x0003e40008000000 */
[----:B-1----:R-:W-:Y:S01]  /*4520*/  ISETP.EQ.U32.AND P0, PT, R2, UR4, PT ;  /* 0x0000000402007c0c */ /* 0x002fe2000bf02070 */
[----:B--2---:R-:W-:Y:S02]  /*4530*/  IMAD.U32 R2, RZ, RZ, UR6 ;  /* 0x00000006ff027e24 */ /* 0x004fe4000f8e00ff */
[----:B---3--:R-:W-:-:S10]  /*4540*/  IMAD.U32 R3, RZ, RZ, UR7 ;  /* 0x00000007ff037e24 */ /* 0x008fd4000f8e00ff */
[----:B------:R1:W-:Y:S04]  /*4550*/  @P0 ATOMS.AND RZ, [UR8+0x14], R3 ;  /* 0x00001403ffff098c */ /* 0x0003e8000a800008 */
[----:B------:R1:W-:Y:S01]  /*4560*/  @P0 ATOMS.AND RZ, [UR8+0x18], R2 ;  /* 0x00001802ffff098c */ /* 0x0003e2000a800008 */
[----:B------:R-:W-:Y:S05]  /*4570*/  BRA `(.L_x_81) ;  /* 0x0000000000147947 */ /* 0x000fea0003800000 */
.L_x_80:
[----:B------:R-:W-:Y:S02]  /*4580*/  MOV R2, 0x45a0 ;  /* 0x000045a000027802 */ /* 0x000fe40000000f00 */
[----:B----45:R-:W-:Y:S05]  /*4590*/  CALL.REL.NOINC `($__internal_0_$__cuda_sm10x_tcgen05_guardrail_trap_col_being_dealloced_not_returned_by_alloc) ;  /* 0x0000006400bc7944 */ /* 0x030fea0003c00000 */
[----:B------:R-:W-:Y:S05]  /*45a0*/  BRA `(.L_x_81) ;  /* 0x0000000000087947 */ /* 0x000fea0003800000 */
.L_x_79:
[----:B------:R-:W-:Y:S02]  /*45b0*/  MOV R2, 0x45d0 ;  /* 0x000045d000027802 */ /* 0x000fe40000000f00 */
[----:B----45:R-:W-:Y:S05]  /*45c0*/  CALL.REL.NOINC `($__internal_2_$__cuda_sm10x_tcgen05_guardrail_trap_unallocated_columns_being_dealloced) ;  /* 0x0000006400c87944 */ /* 0x030fea0003c00000 */
.L_x_81:
[----:B------:R-:W-:Y:S01]  /*45d0*/  NOP ;  /* 0x0000000000007918 */ /* 0x000fe20000000000 */
[----:B------:R-:W-:Y:S05]  /*45e0*/  EXIT ;  /* 0x000000000000794d */ /* 0x000fea0003800000 */
.L_x_53:
[----:B------:R-:W-:-:S09]  /*45f0*/  UISETP.NE.OR UP0, UPT, UR18, 0x3, !UP3 ;  /* 0x000000031200788c */ /* 0x000fd2000df05670 */
[----:B------:R-:W-:Y:S05]  /*4600*/  BRA.U UP0, `(.L_x_82) ;  /* 0x0000001100b07547 */ /* 0x000fea000b800000 */
[----:B------:R-:W2:Y:S01]  /*4610*/  LDCU.64 UR4, c[0x0][0x888] ;  /* 0x00011100ff0477ac */ /* 0x000ea20008000a00 */
[----:B------:R-:W3:Y:S01]  /*4620*/  S2UR UR10, SR_CgaCtaId ;  /* 0x00000000000a79c3 */ /* 0x000ee20000008800 */
[----:B------:R-:W-:Y:S01]  /*4630*/  HFMA2 R10, -RZ, RZ, 0, 5.9604644775390625e-08 ;  /* 0x00000001ff0a7431 */ /* 0x000fe200000001ff */
[----:B------:R-:W-:Y:S01]  /*4640*/  MOV R9, RZ ;  /* 0x000000ff00097202 */ /* 0x000fe20000000f00 */
[----:B------:R-:W4:Y:S01]  /*4650*/  LDCU UR48, c[0x0][0x370] ;  /* 0x00006e00ff3077ac */ /* 0x000f220008000800 */
[----:B------:R-:W-:Y:S01]  /*4660*/  HFMA2 R0, -RZ, RZ, 0, 0.0078125 ;  /* 0x00002000ff007431 */ /* 0x000fe200000001ff */
[----:B------:R-:W4:Y:S03]  /*4670*/  LDCU.128 UR44, c[0x0][0xb10] ;  /* 0x00016200ff2c77ac */ /* 0x000f260008000c00 */
[----:B------:R-:W1:Y:S01]  /*4680*/  LDC.64 R12, c[0x0][0x348] ;  /* 0x0000d200ff0c7b82 */ /* 0x000e620000000a00 */
[----:B------:R-:W3:Y:S01]  /*4690*/  LDCU UR38, c[0x0][0x374] ;  /* 0x00006e80ff2677ac */ /* 0x000ee20008000800 */
[----:B------:R-:W3:Y:S01]  /*46a0*/  LDCU.64 UR40, c[0x0][0x890] ;  /* 0x00011200ff2877ac */ /* 0x000ee20008000a00 */
[----:B------:R-:W3:Y:S01]  /*46b0*/  LDCU UR30, c[0x0][0xb0c] ;  /* 0x00016180ff1e77ac */ /* 0x000ee20008000800 */
[----:B--2---:R-:W-:Y:S01]  /*46c0*/  UISETP.NE.U32.AND UP0, UPT, UR4, URZ, UPT ;  /* 0x000000ff0400728c */ /* 0x004fe2000bf05070 */
[----:B------:R-:W2:Y:S01]  /*46d0*/  LDCU UR63, c[0x0][0xb20] ;  /* 0x00016400ff3f77ac */ /* 0x000ea20008000800 */
[----:B------:R-:W2:Y:S01]  /*46e0*/  LDCU UR4, c[0x0][0xb30] ;  /* 0x00016600ff0477ac */ /* 0x000ea20008000800 */
[----:B------:R-:W2:Y:S01]  /*46f0*/  LDCU.128 UR56, c[0x0][0x980] ;  /* 0x00013000ff3877ac */ /* 0x000ea20008000c00 */
[----:B------:R-:W-:Y:S01]  /*4700*/  UMOV UR31, 0x400 ;  /* 0x00000400001f7882 */ /* 0x000fe20000000000 */
[----:B----4-:R-:W-:-:S02]  /*4710*/  UIMAD.WIDE.U32 UR6, UR48, UR44, URZ ;  /* 0x0000002c300672a5 */ /* 0x010fc4000f8e00ff */
[----:B---3--:R-:W-:Y:S02]  /*4720*/  UIMAD.WIDE.U32 UR8, UR38, UR47, URZ ;  /* 0x0000002f260872a5 */ /* 0x008fe4000f8e00ff */
[----:B------:R-:W-:Y:S02]  /*4730*/  ULEA UR31, UR10, UR31, 0x18 ;  /* 0x0000001f0a1f7291 */ /* 0x000fe4000f8ec0ff */
[----:B------:R-:W-:Y:S02]  /*4740*/  UISETP.NE.AND.EX UP5, UPT, UR5, URZ, UPT, UP0 ;  /* 0x000000ff0500728c */ /* 0x000fe4000bfa5300 */
[----:B------:R-:W-:Y:S02]  /*4750*/  UISETP.NE.U32.AND UP6, UPT, UR40, URZ, UPT ;  /* 0x000000ff2800728c */ /* 0x000fe4000bfc5070 */
[----:B------:R-:W-:Y:S02]  /*4760*/  UIADD3 UR50, UPT, UPT, UR31, 0x98, URZ ;  /* 0x000000981f327890 */ /* 0x000fe4000fffe0ff */
[----:B------:R-:W-:-:S02]  /*4770*/  UIADD3 UR49, UPT, UPT, UR31, 0xd8, URZ ;  /* 0x000000d81f317890 */ /* 0x000fc4000fffe0ff */
[----:B------:R-:W-:Y:S02]  /*4780*/  UIADD3 UR33, UPT, UPT, UR31, 0x80, URZ ;  /* 0x000000801f217890 */ /* 0x000fe4000fffe0ff */
[----:B------:R-:W-:Y:S02]  /*4790*/  UIADD3 UR25, UPT, UPT, UR31, 0x88, URZ ;  /* 0x000000881f197890 */ /* 0x000fe4000fffe0ff */
[----:B------:R-:W-:Y:S02]  /*47a0*/  UIADD3 UR17, UPT, UPT, UR31, 0x90, URZ ;  /* 0x000000901f117890 */ /* 0x000fe4000fffe0ff */
[----:B------:R-:W-:Y:S02]  /*47b0*/  UISETP.NE.AND UP0, UPT, UR39, 0x1, UPT ;  /* 0x000000012700788c */ /* 0x000fe4000bf05270 */
[----:B------:R-:W-:Y:S01]  /*47c0*/  UISETP.NE.AND UP0, UPT, UR30, 0x1, UPT ;  /* 0x000000011e00788c */ /* 0x000fe2000bf05270 */
[----:B------:R-:W-:Y:S01]  /*47d0*/  UMOV UR61, UR7 ;  /* 0x00000007003d7c82 */ /* 0x000fe20008000000 */
[----:B------:R-:W-:Y:S01]  /*47e0*/  UMOV UR60, UR9 ;  /* 0x00000009003c7c82 */ /* 0x000fe20008000000 */
[----:B------:R-:W-:-:S02]  /*47f0*/  UISETP.GE.AND UP2, UPT, UR39, 0x1, UPT ;  /* 0x000000012700788c */ /* 0x000fc4000bf46270 */
[----:B------:R-:W-:Y:S02]  /*4800*/  UISETP.NE.AND UP0, UPT, UR46, 0x1, UPT ;  /* 0x000000012e00788c */ /* 0x000fe4000bf05270 */
[----:B------:R-:W-:Y:S01]  /*4810*/  UPLOP3.LUT UP4, UPT, UPT, UPT, UPT, 0x40, 0x4 ;  /* 0x000000000004789c */ /* 0x000fe20003f8e870 */
[----:B------:R-:W3:Y:S01]  /*4820*/  LDCU.64 UR22, c[0x0][0xb28] ;  /* 0x00016500ff1677ac */ /* 0x000ee20008000a00 */
[----:B------:R-:W4:Y:S01]  /*4830*/  LDCU.64 UR42, c[0x0][0x990] ;  /* 0x00013200ff2a77ac */ /* 0x000f220008000a00 */
[----:B------:R-:W-:Y:S02]  /*4840*/  UISETP.NE.AND.EX UP6, UPT, UR41, URZ, UPT, UP6 ;  /* 0x000000ff2900728c */ /* 0x000fe4000bfc5360 */
[----:B------:R-:W-:Y:S02]  /*4850*/  UPRMT UR50, UR10, 0x654, UR50 ;  /* 0x000006540a327896 */ /* 0x000fe40008000032 */
[----:B------:R-:W-:Y:S02]  /*4860*/  UPRMT UR49, URZ, 0x654, UR49 ;  /* 0x00000654ff317896 */ /* 0x000fe40008000031 */
[----:B------:R-:W-:-:S02]  /*4870*/  UPRMT UR55, UR10, 0x654, UR33 ;  /* 0x000006540a377896 */ /* 0x000fc40008000021 */
[----:B------:R-:W-:Y:S02]  /*4880*/  UPRMT UR54, UR10, 0x654, UR25 ;  /* 0x000006540a367896 */ /* 0x000fe40008000019 */
[----:B------:R-:W-:Y:S02]  /*4890*/  UPRMT UR53, UR10, 0x654, UR17 ;  /* 0x000006540a357896 */ /* 0x000fe40008000011 */
[----:B------:R-:W-:Y:S02]  /*48a0*/  USHF.R.U32.HI UR61, URZ, UR45, UR61 ;  /* 0x0000002dff3d7299 */ /* 0x000fe4000801163d */
[----:B--2---:R-:W-:Y:S02]  /*48b0*/  USHF.R.U32.HI UR60, URZ, UR63, UR60 ;  /* 0x0000003fff3c7299 */ /* 0x004fe4000801163c */
[----:B------:R-:W-:Y:S02]  /*48c0*/  UISETP.NE.AND UP3, UPT, UR4, 0x1, UPT ;  /* 0x000000010400788c */ /* 0x000fe4000bf65270 */
[----:B------:R-:W-:-:S02]  /*48d0*/  UISETP.NE.AND UP2, UPT, UR56, 0x1, UPT ;  /* 0x000000013800788c */ /* 0x000fc4000bf45270 */
[----:B-1-34-:R-:W-:-:S11]  /*48e0*/  UISETP.NE.AND UP0, UPT, UR59, 0x1, UPT ;  /* 0x000000013b00788c */ /* 0x01afd6000bf05270 */
.L_x_93:
[----:B------:R-:W-:Y:S04]  /*48f0*/  SHF.L.U32 R3, R9, 0x1f, RZ ;  /* 0x0000001f09037819 */ /* 0x000fe800000006ff */
[----:B-1----:R-:W1:Y:S02]  /*4900*/  SYNCS.PHASECHK.TRANS64.TRYWAIT P0, [UR31+0xd0], R3 ;  /* 0x0000d003ff0075a7 */ /* 0x002e64000800111f */
[----:B-1----:R-:W-:Y:S05]  /*4910*/  @!P0 BRA `(.L_x_83) ;  /* 0x0000005c00848947 */ /* 0x002fea0003800000 */
.L_x_180:
[----:B------:R-:W2:Y:S01]  /*4920*/  LDS.128 R4, [UR31+0x110] ;  /* 0x0001101fff047984 */ /* 0x000ea20008000c00 */
[----:B------:R-:W-:Y:S01]  /*4930*/  UISETP.GE.AND UP0, UPT, UR39, 0x1, UPT ;  /* 0x000000012700788c */ /* 0x000fe2000bf06270 */
[----:B------:R-:W-:Y:S01]  /*4940*/  @!PT LDS RZ, [RZ] ;  /* 0x00000000fffff984 */ /* 0x000fe20000000800 */
[----:B------:R-:W-:Y:S01]  /*4950*/  @!PT LDS RZ, [RZ] ;  /* 0x00000000fffff984 */ /* 0x000fe20000000800 */
[----:B------:R-:W-:Y:S01]  /*4960*/  @!PT LDS RZ, [RZ] ;  /* 0x00000000fffff984 */ /* 0x000fe20000000800 */
[----:B------:R-:W-:Y:S01]  /*4970*/  @!PT LDS RZ, [RZ] ;  /* 0x00000000fffff984 */ /* 0x000fe20000000800 */
[----:B------:R3:W-:Y:S06]  /*4980*/  MEMBAR.ALL.CTA ;  /* 0x0000000000007992 */ /* 0x0007ec0000008000 */
[----:B---3--:R-:W3:Y:S02]  /*4990*/  FENCE.VIEW.ASYNC.S ;  /* 0x00000000000073c6 */ /* 0x008ee40000000000 */
[----:B---3--:R-:W-:Y:S01]  /*49a0*/  SYNCS.ARRIVE.TRANS64.RED.A1T0 RZ, [UR49], RZ ;  /* 0x000000ffffff79a7 */ /* 0x008fe20008100431 */
[----:B--2---:R-:W-:Y:S11]  /*49b0*/  LOP3.LUT P0, RZ, R6, 0x1, RZ, 0xc0, !PT ;  /* 0x0000000106ff7812 */ /* 0x004ff6000780c0ff */
[----:B------:R-:W-:Y:S02]  /*49c0*/  @!UPT UIADD3 URZ, UPT, UPT, URZ, URZ, URZ ;  /* 0x000000fffffff290 */ /* 0x000fe4000fffe0ff */
[----:B------:R-:W-:Y:S01]  /*49d0*/  VOTEU.ANY UP2, P0 ;  /* 0x0000000000ff7886 */ /* 0x000fe20000040100 */
[----:B------:R-:W-:Y:S11]  /*49e0*/  PLOP3.LUT P0, PT, PT, PT, UP2, 0x80, 0x8 ;  /* 0x000000000008781c */ /* 0x000ff60003f0f028 */
[----:B------:R-:W-:Y:S02]  /*49f0*/  @!UPT UIADD3 URZ, UPT, UPT, URZ, URZ, URZ ;  /* 0x000000fffffff290 */ /* 0x000fe4000fffe0ff */
[----:B-1----:R-:W-:Y:S02]  /*4a00*/  @P0 MOV R3, R4 ;  /* 0x0000000400030202 */ /* 0x002fe40000000f00 */
[----:B------:R-:W-:Y:S02]  /*4a10*/  @P0 LOP3.LUT R2, R5, 0xffff, RZ, 0xc0, !PT ;  /* 0x0000ffff05020812 */ /* 0x000fe400078ec0ff */
[----:B------:R-:W-:Y:S02]  /*4a20*/  @P0 R2UR UR5, R3 ;  /* 0x00000000030502ca */ /* 0x000fe400000e0000 */
[----:B------:R-:W-:Y:S11]  /*4a30*/  @P0 R2UR UR4, R2 ;  /* 0x00000000020402ca */ /* 0x000ff600000e0000 */
[----:B------:R-:W-:Y:S02]  /*4a40*/  @UP2 UMOV UR15, UR5 ;  /* 0x00000005000f2c82 */ /* 0x000fe40008000000 */
[----:B------:R-:W-:Y:S01]  /*4a50*/  @UP2 UMOV UR14, UR4 ;  /* 0x00000004000e2c82 */ /* 0x000fe20008000000 */
[----:B------:R-:W-:Y:S05]  /*4a60*/  BRA.U !UP0, `(.L_x_84) ;  /* 0x0000000108c07547 */ /* 0x000fea000b800000 */
[----:B------:R-:W-:Y:S02]  /*4a70*/  UIMAD.WIDE.U32 UR8, UR14, UR47, URZ ;  /* 0x0000002f0e0872a5 */ /* 0x000fe4000f8e00ff */
[----:B------:R-:W-:Y:S02]  /*4a80*/  UP2UR UR16, UPR, URZ, 0x4 ;  /* 0x00000004ff107883 */ /* 0x000fe40008000000 */
[----:B------:R-:W-:Y:S02]  /*4a90*/  UISETP.NE.AND UP2, UPT, UR46, 0x1, UPT ;  /* 0x000000012e00788c */ /* 0x000fe4000bf45270 */
[----:B------:R-:W-:Y:S02]  /*4aa0*/  UIMAD.WIDE.U32 UR10, UR15, UR44, URZ ;  /* 0x0000002c0f0a72a5 */ /* 0x000fe4000f8e00ff */
[----:B------:R-:W-:Y:S02]  /*4ab0*/  USEL UR4, UR38, UR60, !UP2 ;  /* 0x0000003c26047287 */ /* 0x000fe4000d000000 */
[----:B------:R-:W-:Y:S02]  /*4ac0*/  UISETP.NE.AND UP0, UPT, UR30, 0x1, UPT ;  /* 0x000000011e00788c */ /* 0x000fe4000bf05270 */
[----:B------:R-:W-:Y:S02]  /*4ad0*/  UP2UR UR20, UPR, URZ, 0x2 ;  /* 0x00000002ff147883 */ /* 0x000fe40008000000 */
[----:B------:R-:W-:Y:S02]  /*4ae0*/  UISETP.NE.AND UP1, UPT, UR39, 0x1, UPT ;  /* 0x000000012700788c */ /* 0x000fe4000bf25270 */
[----:B------:R-:W-:Y:S02]  /*4af0*/  UIMAD.WIDE.U32 UR12, UR4, UR22, URZ ;  /* 0x00000016040c72a5 */ /* 0x000fe4000f8e00ff */
[----:B------:R-:W-:Y:S01]  /*4b00*/  USEL UR7, UR48, UR61, !UP0 ;  /* 0x0000003d30077287 */ /* 0x000fe2000c000000 */
[----:B------:R-:W-:Y:S02]  /*4b10*/  UMOV UR5, UR9 ;  /* 0x0000000900057c82 */ /* 0x000fe40008000000 */
[----:B------:R-:W-:Y:S02]  /*4b20*/  USHF.R.U32.HI UR6, URZ, UR63, UR5 ;  /* 0x0000003fff067299 */ /* 0x000fe40008011605 */
[----:B------:R-:W-:Y:S02]  /*4b30*/  UIMAD.WIDE.U32 UR18, UR7, UR22, URZ ;  /* 0x00000016071272a5 */ /* 0x000fe4000f8e00ff */
[----:B------:R-:W-:Y:S02]  /*4b40*/  USEL UR6, UR14, UR6, !UP2 ;  /* 0x000000060e067287 */ /* 0x000fe4000d000000 */
[----:B------:R-:W-:Y:S01]  /*4b50*/  UISETP.NE.AND UP2, UPT, UR16, URZ, UPT ;  /* 0x000000ff1000728c */ /* 0x000fe2000bf45270 */
[----:B------:R-:W-:Y:S01]  /*4b60*/  UMOV UR5, UR11 ;  /* 0x0000000b00057c82 */ /* 0x000fe20008000000 */
[----:B------:R-:W-:Y:S02]  /*4b70*/  UIMAD.WIDE.U32 UR10, UR6, UR22, URZ ;  /* 0x00000016060a72a5 */ /* 0x000fe4000f8e00ff */
[----:B------:R-:W-:Y:S03]  /*4b80*/  USHF.R.U32.HI UR8, URZ, UR45, UR5 ;  /* 0x0000002dff087299 */ /* 0x000fe60008011605 */
[----:B------:R-:W-:Y:S02]  /*4b90*/  UMOV UR5, UR13 ;  /* 0x0000000d00057c82 */ /* 0x000fe40008000000 */
[----:B------:R-:W-:Y:S03]  /*4ba0*/  @UP1 USHF.R.U32.HI UR4, URZ, UR23, UR5 ;  /* 0x00000017ff041299 */ /* 0x000fe60008011605 */
[----:B------:R-:W-:Y:S01]  /*4bb0*/  UMOV UR5, UR19 ;  /* 0x0000001300057c82 */ /* 0x000fe20008000000 */
[----:B------:R-:W-:Y:S02]  /*4bc0*/  UIMAD UR4, UR39, UR4, URZ ;  /* 0x00000004270472a4 */ /* 0x000fe4000f8e02ff */
[----:B------:R-:W-:Y:S02]  /*4bd0*/  @UP1 USHF.R.U32.HI UR7, URZ, UR23, UR5 ;  /* 0x00000017ff071299 */ /* 0x000fe40008011605 */
[----:B------:R-:W-:Y:S02]  /*4be0*/  USEL UR5, UR15, UR8, !UP0 ;  /* 0x000000080f057287 */ /* 0x000fe4000c000000 */
[----:B------:R-:W-:Y:S02]  /*4bf0*/  UIMAD UR8, UR39, UR7, URZ ;  /* 0x00000007270872a4 */ /* 0x000fe4000f8e02ff */
[----:B------:R-:W-:Y:S03]  /*4c00*/  UISETP.GE.AND UP0, UPT, UR6, UR4, UPT ;  /* 0x000000040600728c */ /* 0x000fe6000bf06270 */
[----:B------:R-:W-:Y:S01]  /*4c10*/  UMOV UR4, UR11 ;  /* 0x0000000b00047c82 */ /* 0x000fe20008000000 */
[----:B------:R-:W-:Y:S02]  /*4c20*/  UISETP.GE.OR UP0, UPT, UR5, UR8, UP0 ;  /* 0x000000080500728c */ /* 0x000fe40008706670 */
[----:B------:R-:W-:Y:S02]  /*4c30*/  USHF.R.U32.HI UR4, URZ, UR23, UR4 ;  /* 0x00000017ff047299 */ /* 0x000fe40008011604 */
[----:B------:R-:W-:Y:S02]  /*4c40*/  UIMAD.WIDE.U32 UR8, UR5, UR22, URZ ;  /* 0x00000016050872a5 */ /* 0x000fe4000f8e00ff */
[----:B------:R-:W-:Y:S04]  /*4c50*/  USEL UR10, UR6, UR4, !UP1 ;  /* 0x00000004060a7287 */ /* 0x000fe8000c800000 */
[----:B------:R-:W-:Y:S01]  /*4c60*/  UIADD3 UR11, UPT, UPT, -UR10, URZ, URZ ;  /* 0x000000ff0a0b7290 */ /* 0x000fe2000fffe1ff */
[----:B------:R-:W-:Y:S02]  /*4c70*/  @!UP0 UMOV UR4, UR9 ;  /* 0x0000000900048c82 */ /* 0x000fe40008000000 */
[----:B------:R-:W-:Y:S02]  /*4c80*/  @!UP0 USHF.R.U32.HI UR4, URZ, UR23, UR4 ;  /* 0x00000017ff048299 */ /* 0x000fe40008011604 */
[----:B------:R-:W-:Y:S02]  /*4c90*/  UIMAD UR8, UR39, UR11, UR6 ;  /* 0x0000000b270872a4 */ /* 0x000fe4000f8e0206 */
[----:B------:R-:W-:Y:S02]  /*4ca0*/  @!UP0 USEL UR4, UR5, UR4, !UP1 ;  /* 0x0000000405048287 */ /* 0x000fe4000c800000 */
[----:B------:R-:W-:Y:S02]  /*4cb0*/  UISETP.NE.AND UP1, UPT, UR20, URZ, UPT ;  /* 0x000000ff1400728c */ /* 0x000fe4000bf25270 */
[----:B------:R-:W-:Y:S02]  /*4cc0*/  @!UP0 UIMAD UR8, UR7, UR8, UR4 ;  /* 0x00000008070882a4 */ /* 0x000fe4000f8e0204 */
[----:B------:R-:W-:Y:S02]  /*4cd0*/  @!UP0 UIADD3 UR9, UPT, UPT, UR10, -UR4, URZ ;  /* 0x800000040a098290 */ /* 0x000fe4000fffe0ff */
[----:B------:R-:W-:Y:S02]  /*4ce0*/  UIADD3 UR4, UPT, UPT, -UR5, URZ, URZ ;  /* 0x000000ff05047290 */ /* 0x000fe4000fffe1ff */
[----:B------:R-:W-:Y:S02]  /*4cf0*/  UIADD3 UR7, UPT, UPT, -UR6, URZ, URZ ;  /* 0x000000ff06077290 */ /* 0x000fe4000fffe1ff */
[----:B------:R-:W-:Y:S02]  /*4d00*/  @!UP0 UIMAD UR6, UR9, UR39, UR5 ;  /* 0x00000027090682a4 */ /* 0x000fe4000f8e0205 */
[----:B------:R-:W-:Y:S02]  /*4d10*/  UIMAD UR15, UR30, UR4, UR15 ;  /* 0x000000041e0f72a4 */ /* 0x000fe4000f8e020f */
[----:B------:R-:W-:Y:S01]  /*4d20*/  UIMAD UR4, UR46, UR7, UR14 ;  /* 0x000000072e0472a4 */ /* 0x000fe2000f8e020e */
[----:B------:R-:W-:Y:S02]  /*4d30*/  @!UP0 UMOV UR5, UR8 ;  /* 0x0000000800058c82 */ /* 0x000fe40008000000 */
[----:B------:R-:W-:Y:S02]  /*4d40*/  UIMAD UR15, UR5, UR30, UR15 ;  /* 0x0000001e050f72a4 */ /* 0x000fe4000f8e020f */
[----:B------:R-:W-:Y:S11]  /*4d50*/  UIMAD UR14, UR6, UR46, UR4 ;  /* 0x0000002e060e72a4 */ /* 0x000ff6000f8e0204 */
[----:B------:R-:W-:Y:S01]  /*4d60*/  @!UPT UIADD3 URZ, UPT, UPT, URZ, URZ, URZ ;  /* 0x000000fffffff290 */ /* 0x000fe2000fffe0ff */
.L_x_84:
[----:B------:R-:W1:Y:S01]  /*4d70*/  @!UP3 LDCU.128 UR8, c[0x0][0xb10] ;  /* 0x00016200ff08b7ac */ /* 0x000e620008000c00 */
[----:B------:R-:W-:Y:S02]  /*4d80*/  ISETP.NE.U32.AND P1, PT, RZ, UR40, PT ;  /* 0x00000028ff007c0c */ /* 0x000fe4000bf25070 */
[----:B------:R-:W-:Y:S02]  /*4d90*/  SHF.L.U32 R8, R10, 0x1f, RZ ;  /* 0x0000001f0a087819 */ /* 0x000fe400000006ff */
[----:B------:R-:W-:Y:S01]  /*4da0*/  ISETP.NE.AND.EX P1, PT, RZ, UR41, PT, P1 ;  /* 0x00000029ff007c0c */ /* 0x000fe2000bf25310 */
[----:B------:R-:W2:Y:S01]  /*4db0*/  @!UP3 LDCU UR5, c[0x0][0xb0c] ;  /* 0x00016180ff05b7ac */ /* 0x000ea20008000800 */
[----:B------:R-:W-:Y:S02]  /*4dc0*/  USHF.L.U32 UR34, UR21, 0x7, URZ ;  /* 0x0000000715227899 */ /* 0x000fe400080006ff */
[----:B-1----:R-:W-:Y:S07]  /*4dd0*/  UIMAD.WIDE.U32 UR6, UR15, UR8, URZ ;  /* 0x000000080f0672a5 */ /* 0x002fee000f8e00ff */
[----:B------:R-:W-:Y:S01]  /*4de0*/  @!UP3 UMOV UR4, UR7 ;  /* 0x000000070004bc82 */ /* 0x000fe20008000000 */
[----:B--2---:R-:W-:Y:S02]  /*4df0*/  @!UP3 UISETP.NE.AND UP0, UPT, UR5, 0x1, UPT ;  /* 0x000000010500b88c */ /* 0x004fe4000bf05270 */
[----:B------:R-:W-:Y:S02]  /*4e00*/  @!UP3 USHF.R.U32.HI UR4, URZ, UR9, UR4 ;  /* 0x00000009ff04b299 */ /* 0x000fe40008011604 */
[----:B------:R-:W-:Y:S02]  /*4e10*/  UIMAD.WIDE.U32 UR6, UR14, UR11, URZ ;  /* 0x0000000b0e0672a5 */ /* 0x000fe4000f8e00ff */
[----:B------:R-:W-:Y:S02]  /*4e20*/  @!UP3 USEL UR8, UR15, UR4, !UP0 ;  /* 0x000000040f08b287 */ /* 0x000fe4000c000000 */
[----:B------:R-:W-:Y:S03]  /*4e30*/  @!UP3 UISETP.NE.AND UP0, UPT, UR10, 0x1, UPT ;  /* 0x000000010a00b88c */ /* 0x000fe6000bf05270 */
[----:B------:R-:W-:Y:S02]  /*4e40*/  @!UP3 UMOV UR6, UR7 ;  /* 0x000000070006bc82 */ /* 0x000fe40008000000 */
[----:B------:R-:W1:Y:S02]  /*4e50*/  @!UP3 LDCU UR4, c[0x0][0xb20] ;  /* 0x00016400ff04b7ac */ /* 0x000e640008000800 */
[----:B-1----:R-:W-:Y:S04]  /*4e60*/  @!UP3 USHF.R.U32.HI UR6, URZ, UR4, UR6 ;  /* 0x00000004ff06b299 */ /* 0x002fe80008011606 */
[----:B------:R-:W-:Y:S04]  /*4e70*/  @!UP3 USEL UR6, UR14, UR6, !UP0 ;  /* 0x000000060e06b287 */ /* 0x000fe8000c000000 */
[----:B------:R-:W-:Y:S02]  /*4e80*/  @!UP3 UIADD3 UR4, UPT, UPT, -UR8, UR6, URZ ;  /* 0x000000060804b290 */ /* 0x000fe4000fffe1ff */
[----:B------:R-:W-:Y:S02]  /*4e90*/  @!UP3 UIADD3 UR6, UPT, UPT, UR8, -UR6, URZ ;  /* 0x800000060806b290 */ /* 0x000fe4000fffe0ff */
[----:B------:R-:W-:Y:S02]  /*4ea0*/  @!UP3 UIMAD UR15, UR4, UR5, UR15 ;  /* 0x00000005040fb2a4 */ /* 0x000fe4000f8e020f */
[----:B------:R-:W-:Y:S01]  /*4eb0*/  @!UP3 UIMAD UR14, UR6, UR10, UR14 ;  /* 0x0000000a060eb2a4 */ /* 0x000fe2000f8e020e */
[----:B------:R-:W-:Y:S11]  /*4ec0*/  BRA.U UP4, `(.L_x_85) ;  /* 0x0000000104107547 */ /* 0x000ff6000b800000 */
[----:B------:R-:W-:Y:S04]  /*4ed0*/  MOV R2, UR62 ;  /* 0x0000003e00027c02 */ /* 0x000fe80008000f00 */
[----:B------:R-:W-:Y:S04]  /*4ee0*/  SHF.L.U32 R3, R2, 0x1f, RZ ;  /* 0x0000001f02037819 */ /* 0x000fe800000006ff */
[----:B------:R-:W1:Y:S02]  /*4ef0*/  SYNCS.PHASECHK.TRANS64.TRYWAIT P2, [UR31+0xc8], R3 ;  /* 0x0000c803ff0075a7 */ /* 0x000e64000804111f */
[----:B-1----:R-:W-:Y:S05]  /*4f00*/  @!P2 BRA `(.L_x_86) ;  /* 0x000000580020a947 */ /* 0x002fea0003800000 */
.L_x_85:
[----:B------:R-:W-:Y:S05]  /*4f10*/  BRA.U !UP6, `(.L_x_87) ;  /* 0x000000010e387547 */ /* 0x000fea000b800000 */
[----:B------:R-:W-:Y:S01]  /*4f20*/  UPLOP3.LUT UP1, UPT, UPT, UPT, UP5, 0x80, 0x8 ;  /* 0x000000000008789c */ /* 0x000fe20003f2f050 */
[----:B-1----:R-:W-:Y:S01]  /*4f30*/  HFMA2 R2, -RZ, RZ, 0, 5.9604644775390625e-08 ;  /* 0x00000001ff027431 */ /* 0x002fe200000001ff */
[----:B------:R-:W1:Y:S01]  /*4f40*/  LDCU.64 UR8, c[0x0][0x358] ;  /* 0x00006b00ff0877ac */ /* 0x000e620008000a00 */
[----:B------:R-:W-:Y:S03]  /*4f50*/  IMAD.MOV.U32 R87, RZ, RZ, 0x1 ;  /* 0x00000001ff577424 */ /* 0x000fe600078e00ff */
[----:B------:R-:W-:Y:S05]  /*4f60*/  PLOP3.LUT P2, PT, PT, PT, UP1, 0x80, 0x8 ;  /* 0x000000000008781c */ /* 0x000fea0003f4f018 */
[----:B------:R-:W2:Y:S01]  /*4f70*/  @UP1 LDCU.64 UR4, c[0x0][0x888] ;  /* 0x00011100ff0417ac */ /* 0x000ea20008000a00 */
[----:B------:R-:W-:Y:S07]  /*4f80*/  @UP1 UIMAD UR6, UR52, UR40, URZ ;  /* 0x00000028340612a4 */ /* 0x000fee000f8e02ff */
[----:B------:R-:W-:Y:S01]  /*4f90*/  @!P2 PRMT R87, R2, 0x7610, R87 ;  /* 0x000076100257a816 */ /* 0x000fe20000000057 */
[----:B--2---:R-:W-:Y:S06]  /*4fa0*/  @UP1 UIMAD.WIDE UR4, UR6, 0x4, UR4 ;  /* 0x00000004060418a5 */ /* 0x004fec000f8e0204 */
[----:B------:R-:W-:Y:S01]  /*4fb0*/  IMAD.U32 R14, RZ, RZ, UR4 ;  /* 0x00000004ff0e7e24 */ /* 0x000fe2000f8e00ff */
[----:B------:R-:W-:Y:S04]  /*4fc0*/  MOV R15, UR5 ;  /* 0x00000005000f7c02 */ /* 0x000fe80008000f00 */
[----:B------:R-:W2:Y:S01]  /*4fd0*/  @!UP1 LDCU UR4, c[0x0][0x880] ;  /* 0x00011000ff0497ac */ /* 0x000ea20008000800 */
[----:B-1---5:R3:W5:Y:S02]  /*4fe0*/  @P2 LDG.E R41, desc[UR8][R14.64] ;  /* 0x000000080e292981 */ /* 0x022764000c1e1900 */
[----:B--23--:R-:W-:Y:S07]  /*4ff0*/  @!P2 IMAD.U32 R41, RZ, RZ, UR4 ;  /* 0x00000004ff29ae24 */ /* 0x00cfee000f8e00ff */
.L_x_87:
[----:B-----5:R-:W-:Y:S01]  /*5000*/  @!P1 FSETP.EQ.AND P3, PT, R41, RZ, PT ;  /* 0x000000ff2900920b */ /* 0x020fe20003f62000 */
[----:B------:R-:W-:Y:S01]  /*5010*/  @!UPT UIADD3 URZ, UPT, UPT, URZ, URZ, URZ ;  /* 0x000000fffffff290 */ /* 0x000fe2000fffe0ff */
[----:B------:R-:W-:Y:S11]  /*5020*/  @!P1 BRA `(.L_x_88) ;  /* 0x0000000000149947 */ /* 0x000ff60003800000 */
[----:B------:R-:W-:Y:S02]  /*5030*/  LOP3.LUT P1, RZ, R87, 0xff, RZ, 0xc0, !PT ;  /* 0x000000ff57ff7812 */ /* 0x000fe4000782c0ff */
[----:B------:R-:W-:Y:S04]  /*5040*/  PLOP3.LUT P3, PT, PT, PT, UP1, 0x80, 0x8 ;  /* 0x000000000008781c */ /* 0x000fe80003f6f018 */
[----:B------:R-:W-:Y:S07]  /*5050*/  PLOP3.LUT P3, PT, P3, PT, PT, 0x8, 0x80 ;  /* 0x000000000080781c */ /* 0x000fee0001f6e170 */
[----:B------:R-:W-:Y:S11]  /*5060*/  @P1 FSETP.EQ.AND P3, PT, R41, RZ, PT ;  /* 0x000000ff2900120b */ /* 0x000ff60003f62000 */
[----:B------:R-:W-:Y:S02]  /*5070*/  @!UPT UIADD3 URZ, UPT, UPT, URZ, URZ, URZ ;  /* 0x000000fffffff290 */ /* 0x000fe4000fffe0ff */
.L_x_88:
[----:B------:R-:W-:Y:S01]  /*5080*/  USHF.L.U32 UR35, UR51, 0x7, URZ ;  /* 0x0000000733237899 */ /* 0x000fe200080006ff */
[----:B------:R-:W2:Y:S01]  /*5090*/  SYNCS.PHASECHK.TRANS64.TRYWAIT P1, [UR31+0xa0], R8 ;  /* 0x0000a008ff0075a7 */ /* 0x000ea2000802111f */
[----:B------:R-:W-:Y:S02]  /*50a0*/  UISETP.NE.AND UP0, UPT, UR56, 0x1, UPT ;  /* 0x000000013800788c */ /* 0x000fe4000bf05270 */
[----:B------:R-:W-:Y:S01]  /*50b0*/  UIMAD.WIDE.U32 UR4, UR35, UR57, URZ ;  /* 0x00000039230472a5 */ /* 0x000fe2000f8e00ff */
[----:B------:R-:W-:Y:S04]  /*50c0*/  ELECT P2, URZ, PT ;  /* 0x0000000000ff782f */ /* 0x000fe80003840000 */
[----:B------:R-:W-:Y:S02]  /*50d0*/  PLOP3.LUT P2, PT, P3, P2, PT, 0xf2, 0x2f ;  /* 0x00000000002f781c */ /* 0x000fe40001f45e72 */
[----:B------:R-:W-:Y:S02]  /*50e0*/  UMOV UR4, UR5 ;  /* 0x0000000500047c82 */ /* 0x000fe40008000000 */
[----:B------:R-:W-:Y:S04]  /*50f0*/  USHF.R.U32.HI UR4, URZ, UR58, UR4 ;  /* 0x0000003aff047299 */ /* 0x000fe80008011604 */
[----:B------:R-:W-:Y:S02]  /*5100*/  USEL UR36, UR35, UR4, !UP0 ;  /* 0x0000000423247287 */ /* 0x000fe4000c000000 */
[----:B------:R-:W-:Y:S02]  /*5110*/  UISETP.NE.AND UP0, UPT, UR59, 0x1, UPT ;  /* 0x000000013b00788c */ /* 0x000fe4000bf05270 */
[----:B------:R-:W-:Y:S07]  /*5120*/  UIMAD.WIDE.U32 UR4, UR36, UR42, URZ ;  /* 0x0000002a240472a5 */ /* 0x000fee000f8e00ff */
[----:B------:R-:W-:Y:S02]  /*5130*/  UMOV UR4, UR5 ;  /* 0x0000000500047c82 */ /* 0x000fe40008000000 */
[----:B------:R-:W-:Y:S04]  /*5140*/  USHF.R.U32.HI UR4, URZ, UR43, UR4 ;  /* 0x0000002bff047299 */ /* 0x000fe80008011604 */
[----:B------:R-:W-:Y:S02]  /*5150*/  USEL UR37, UR36, UR4, !UP0 ;  /* 0x0000000424257287 */ /* 0x000fe4000c000000 */
[----:B------:R-:W-:Y:S02]  /*5160*/  UIADD3 UR4, UPT, UPT, -UR36, URZ, URZ ;  /* 0x000000ff24047290 */ /* 0x000fe4000fffe1ff */
[----:B------:R-:W-:Y:S02]  /*5170*/  UIADD3 UR5, UPT, UPT, -UR37, URZ, URZ ;  /* 0x000000ff25057290 */ /* 0x000fe4000fffe1ff */
[----:B------:R-:W-:Y:S02]  /*5180*/  UIMAD UR35, UR56, UR4, UR35 ;  /* 0x00000004382372a4 */ /* 0x000fe4000f8e0223 */
[----:B------:R-:W-:Y:S01]  /*5190*/  UIMAD UR36, UR59, UR5, UR36 ;  /* 0x000000053b2472a4 */ /* 0x000fe2000f8e0224 */
[----:B--2---:R-:W-:Y:S11]  /*51a0*/  @!P1 BRA `(.L_x_89) ;  /* 0x0000005400909947 */ /* 0x004ff60003800000 */
.L_x_183:
[----:B------:R-:W-:Y:S01]  /*51b0*/  VOTEU.ALL UP0, P2 ;  /* 0x0000000000ff7886 */ /* 0x000fe20001000000 */
[----:B-1----:R-:W-:Y:S04]  /*51c0*/  @!P2 IADD3 R3, P1, PT, R12, 0x580, RZ ;  /* 0x000005800c03a810 */ /* 0x002fe80007f3e0ff */
[----:B------:R-:W-:Y:S01]  /*51d0*/  @!UP0 UPRMT UR4, URZ, 0x40, URZ ;  /* 0x00000040ff048896 */ /* 0x000fe200080000ff */
[----:B------:R-:W-:Y:S01]  /*51e0*/  @!P2 IMAD.X R2, RZ, RZ, R13, P1 ;  /* 0x000000ffff02a224 */ /* 0x000fe200008e060d */
[----:B------:R-:W-:Y:S01]  /*51f0*/  @!P2 R2UR UR5, R3 ;  /* 0x000000000305a2ca */ /* 0x000fe200000e0000 */
[----:B------:R-:W-:Y:S02]  /*5200*/  @!UP0 UIADD3 UR32, UPT, UPT, UR31, 0x200, URZ ;  /* 0x000002001f208890 */ /* 0x000fe4000fffe0ff */
[----:B------:R-:W-:Y:S02]  /*5210*/  @!UP0 UPRMT UR6, UR4, 0x5410, URZ ;  /* 0x0000541004068896 */ /* 0x000fe400080000ff */
[----:B------:R-:W-:Y:S01]  /*5220*/  @!P2 R2UR UR4, R2 ;  /* 0x000000000204a2ca */ /* 0x000fe200000e0000 */
[----:B------:R-:W-:Y:S07]  /*5230*/  VOTEU.ALL UP0, P2 ;  /* 0x0000000000ff7886 */ /* 0x000fee0001000000 */
[----:B------:R-:W-:Y:S05]  /*5240*/  IMAD.U32 R2, RZ, RZ, UR5 ;  /* 0x00000005ff027e24 */ /* 0x000fea000f8e00ff */
[----:B------:R-:W-:Y:S01]  /*5250*/  IMAD.U32 R3, RZ, RZ, UR4 ;  /* 0x00000004ff037e24 */ /* 0x000fe2000f8e00ff */
[----:B------:R-:W-:Y:S01]  /*5260*/  @!P2 R2UR UR4, R2 ;  /* 0x000000000204a2ca */ /* 0x000fe200000e0000 */
[----:B------:R-:W-:Y:S03]  /*5270*/  @!P2 IMAD.MOV.U32 R2, RZ, RZ, 0x2000 ;  /* 0x00002000ff02a424 */ /* 0x000fe600078e00ff */
[----:B------:R-:W-:Y:S11]  /*5280*/  @!P2 R2UR UR5, R3 ;  /* 0x000000000305a2ca */ /* 0x000ff600000e0000 */
[----:B------:R-:W-:Y:S02]  /*5290*/  @!UPT UIADD3 URZ, UPT, UPT, URZ, URZ, URZ ;  /* 0x000000fffffff290 */ /* 0x000fe4000fffe0ff */
[----:B------:R1:W-:Y:S01]  /*52a0*/  @!UP0 UTMALDG.4D.IM2COL [UR32], [UR4], UR6 ;  /* 0x00000020040083b4 */ /* 0x0003e20008058006 */
[----:B------:R1:W-:Y:S01]  /*52b0*/  @!P2 SYNCS.ARRIVE.TRANS64.RED.A0TR RZ, [UR31+0x80], R2 ;  /* 0x00008002ffffa9a7 */ /* 0x0003e2000830041f */
[----:B------:R-:W-:Y:S01]  /*52c0*/  SYNCS.ARRIVE.TRANS64.RED.A1T0 RZ, [UR55], RZ ;  /* 0x000000ffffff79a7 */ /* 0x000fe20008100437 */
[----:B------:R-:W2:Y:S02]  /*52d0*/  SYNCS.PHASECHK.TRANS64.TRYWAIT P1, [UR31+0xa8], R8 ;  /* 0x0000a808ff0075a7 */ /* 0x000ea4000802111f */
[----:B-12---:R-:W-:Y:S05]  /*52e0*/  @!P1 BRA `(.L_x_90) ;  /* 0x0000005400589947 */ /* 0x006fea0003800000 */
.L_x_185:
[----:B------:R-:W-:Y:S01]  /*52f0*/  VOTEU.ALL UP0, P2 ;  /* 0x0000000000ff7886 */ /* 0x000fe20001000000 */
[----:B-1----:R-:W-:Y:S01]  /*5300*/  @!P2 IADD3 R3, P1, PT, R12, 0x580, RZ ;  /* 0x000005800c03a810 */ /* 0x002fe20007f3e0ff */
[----:B------:R-:W-:Y:S01]  /*5310*/  UMOV UR27, UR35 ;  /* 0x00000023001b7c82 */ /* 0x000fe20008000000 */
[----:B------:R-:W-:Y:S01]  /*5320*/  UMOV UR28, UR36 ;  /* 0x00000024001c7c82 */ /* 0x000fe20008000000 */
[----:B------:R-:W-:Y:S01]  /*5330*/  UMOV UR29, UR37 ;  /* 0x00000025001d7c82 */ /* 0x000fe20008000000 */
[----:B------:R-:W-:Y:S01]  /*5340*/  @!UP0 UPRMT UR4, URZ, 0x40, URZ ;  /* 0x00000040ff048896 */ /* 0x000fe200080000ff */
[----:B------:R-:W-:Y:S01]  /*5350*/  @!P2 IMAD.X R2, RZ, RZ, R13, P1 ;  /* 0x000000ffff02a224 */ /* 0x000fe200008e060d */
[----:B------:R-:W-:Y:S01]  /*5360*/  @!P2 R2UR UR5, R3 ;  /* 0x000000000305a2ca */ /* 0x000fe200000e0000 */
[----:B------:R-:W-:Y:S02]  /*5370*/  @!UP0 UIADD3 UR26, UPT, UPT, UR34, 0x20, URZ ;  /* 0x00000020221a8890 */ /* 0x000fe4000fffe0ff */
[----:B------:R-:W-:Y:S02]  /*5380*/  @!UP0 UPRMT UR6, UR4, 0x5410, URZ ;  /* 0x0000541004068896 */ /* 0x000fe400080000ff */
[----:B------:R-:W-:Y:S01]  /*5390*/  @!P2 R2UR UR4, R2 ;  /* 0x000000000204a2ca */ /* 0x000fe200000e0000 */
[----:B------:R-:W-:Y:S01]  /*53a0*/  @!UP0 UIADD3 UR24, UPT, UPT, UR31, 0x2200, URZ ;  /* 0x000022001f188890 */ /* 0x000fe2000fffe0ff */
[----:B------:R-:W-:Y:S06]  /*53b0*/  VOTEU.ALL UP0, P2 ;  /* 0x0000000000ff7886 */ /* 0x000fec0001000000 */
        /* <DEDUP_REMOVED lines=11> */
.L_x_187:
        /* <DEDUP_REMOVED lines=8> */
[----:B------:R-:W-:Y:S01]  /*54f0*/  @!UP0 UIADD3 UR18, UPT, UPT, UR34, 0x40, URZ ;  /* 0x0000004022128890 */ /* 0x000fe2000fffe0ff */
[----:B------:R-:W-:Y:S01]  /*5500*/  @P0 SHF.R.U32.HI R4, RZ, 0x10, R5 ;  /* 0x00000010ff040819 */ /* 0x000fe20000011605 */
[----:B------:R-:W-:Y:S02]  /*5510*/  @!UP0 UPRMT UR6, UR4, 0x5410, URZ ;  /* 0x0000541004068896 */ /* 0x000fe400080000ff */
[----:B------:R-:W-:Y:S01]  /*5520*/  @!P2 R2UR UR4, R2 ;  /* 0x000000000204a2ca */ /* 0x000fe200000e0000 */
[----:B------:R-:W-:Y:S01]  /*5530*/  @!UP0 UIADD3 UR16, UPT, UPT, UR31, 0x4200, URZ ;  /* 0x000042001f108890 */ /* 0x000fe2000fffe0ff */
[----:B------:R-:W-:Y:S01]  /*5540*/  @P0 R2UR UR52, R4 ;  /* 0x00000000043402ca */ /* 0x000fe200000e0000 */
[----:B------:R-:W-:Y:S05]  /*5550*/  VOTEU.ALL UP0, P2 ;  /* 0x0000000000ff7886 */ /* 0x000fea0001000000 */
        /* <DEDUP_REMOVED lines=11> */
.L_x_189:
        /* <DEDUP_REMOVED lines=9> */
[----:B------:R-:W-:Y:S01]  /*56a0*/  R2UR UR16, R95 ;  /* 0x000000005f1072ca */ /* 0x000fe200000e0000 */
[----:B------:R-:W-:Y:S01]  /*56b0*/  @!UP0 UPRMT UR6, UR4, 0x5410, URZ ;  /* 0x0000541004068896 */ /* 0x000fe200080000ff */
[----:B------:R-:W-:Y:S01]  /*56c0*/  R2UR UR7, R96 ;  /* 0x00000000600772ca */ /* 0x000fe200000e0000 */
[----:B------:R-:W-:Y:S01]  /*56d0*/  @!UP0 UIADD3 UR8, UPT, UPT, UR31, 0x6200, URZ ;  /* 0x000062001f088890 */ /* 0x000fe2000fffe0ff */
[----:B------:R-:W-:Y:S01]  /*56e0*/  @!P2 R2UR UR4, R2 ;  /* 0x000000000204a2ca */ /* 0x000fe200000e0000 */
[----:B------:R-:W-:Y:S01]  /*56f0*/  @!UP0 UIADD3 UR9, UPT, UPT, UR31, 0x98, URZ ;  /* 0x000000981f098890 */ /* 0x000fe2000fffe0ff */
[----:B------:R-:W-:Y:S01]  /*5700*/  LOP3.LUT R10, R10, 0x1, RZ, 0x3c, !PT ;  /* 0x000000010a0a7812 */ /* 0x000fe200078e3cff */
[----:B------:R-:W-:Y:S01]  /*5710*/  VOTEU.ALL UP0, P2 ;  /* 0x0000000000ff7886 */ /* 0x000fe20001000000 */
[----:B------:R-:W-:Y:S01]  /*5720*/  LOP3.LUT R9, R9, 0x1, RZ, 0x3c, !PT ;  /* 0x0000000109097812 */ /* 0x000fe200078e3cff */
[----:B------:R-:W-:Y:S02]  /*5730*/  UPLOP3.LUT UP4, UPT, UPT, UPT, UPT, 0x80, 0x8 ;  /* 0x000000000008789c */ /* 0x000fe40003f8f070 */
[----:B------:R-:W-:Y:S02]  /*5740*/  IMAD.U32 R2, RZ, RZ, UR5 ;  /* 0x00000005ff027e24 */ /* 0x000fe4000f8e00ff */
[----:B------:R-:W-:Y:S02]  /*5750*/  UIADD3 UR21, UPT, UPT, UR14, UR16, URZ ;  /* 0x000000100e157290 */ /* 0x000fe4000fffe0ff */
[----:B------:R-:W-:Y:S02]  /*5760*/  UIADD3 UR51, UPT, UPT, UR15, UR7, URZ ;  /* 0x000000070f337290 */ /* 0x000fe4000fffe0ff */
[----:B------:R-:W-:Y:S01]  /*5770*/  IMAD.U32 R3, RZ, RZ, UR4 ;  /* 0x00000004ff037e24 */ /* 0x000fe2000f8e00ff */
[----:B------:R-:W-:Y:S04]  /*5780*/  @!P2 R2UR UR4, R2 ;  /* 0x000000000204a2ca */ /* 0x000fe800000e0000 */
[----:B------:R-:W-:Y:S11]  /*5790*/  @!P2 R2UR UR5, R3 ;  /* 0x000000000305a2ca */ /* 0x000ff600000e0000 */
[----:B------:R-:W-:Y:S02]  /*57a0*/  @!UPT UIADD3 URZ, UPT, UPT, URZ, URZ, URZ ;  /* 0x000000fffffff290 */ /* 0x000fe4000fffe0ff */
[----:B------:R1:W-:Y:S01]  /*57b0*/  @!UP0 UTMALDG.4D.IM2COL [UR8], [UR4], UR6 ;  /* 0x00000008040083b4 */ /* 0x0003e20008058006 */
[----:B------:R1:W-:Y:S01]  /*57c0*/  @!P2 SYNCS.ARRIVE.TRANS64.RED.A0TR RZ, [UR31+0x98], R0 ;  /* 0x00009800ffffa9a7 */ /* 0x0003e2000830041f */
[----:B------:R-:W-:Y:S01]  /*57d0*/  SYNCS.ARRIVE.TRANS64.RED.A1T0 RZ, [UR50], RZ ;  /* 0x000000ffffff79a7 */ /* 0x000fe20008100432 */
[----:B------:R-:W-:Y:S05]  /*57e0*/  BRA.U UP2, `(.L_x_93) ;  /* 0xfffffff102407547 */ /* 0x000fea000b83ffff */
[----:B------:R-:W-:-:S04]  /*57f0*/  SHF.L.U32 R3, R10, 0x1f, RZ ;  /* 0x0000001f0a037819 */ /* 0x000fc800000006ff */
[----:B------:R-:W2:Y:S02]  /*5800*/  SYNCS.PHASECHK.TRANS64.TRYWAIT P0, [UR31+0xa0], R3 ;  /* 0x0000a003ff0075a7 */ /* 0x000ea4000800111f */
[----:B--2---:R-:W-:Y:S05]  /*5810*/  @!P0 BRA `(.L_x_94) ;  /* 0x0000005000548947 */ /* 0x004fea0003800000 */
.L_x_191:
[----:B------:R-:W2:Y:S02]  /*5820*/  SYNCS.PHASECHK.TRANS64.TRYWAIT P0, [UR31+0xa8], R3 ;  /* 0x0000a803ff0075a7 */ /* 0x000ea4000800111f */
[----:B--2---:R-:W-:Y:S05]  /*5830*/  @!P0 BRA `(.L_x_95) ;  /* 0x0000005000648947 */ /* 0x004fea0003800000 */
.L_x_193:
[----:B------:R-:W2:Y:S02]  /*5840*/  SYNCS.PHASECHK.TRANS64.TRYWAIT P0, [UR31+0xb0], R3 ;  /* 0x0000b003ff0075a7 */ /* 0x000ea4000800111f */
[----:B--2---:R-:W-:Y:S05]  /*5850*/  @!P0 BRA `(.L_x_96) ;  /* 0x0000005000748947 */ /* 0x004fea0003800000 */
.L_x_195:
[----:B-1----:R-:W-:-:S07]  /*5860*/  MOV R0, UR31 ;  /* 0x0000001f00007c02 */ /* 0x002fce0008000f00 */
.L_x_97:
[----:B-1----:R-:W-:-:S04]  /*5870*/  SHF.L.U32 R3, R10, 0x1f, RZ ;  /* 0x0000001f0a037819 */ /* 0x002fc800000006ff */
[----:B------:R1:W2:Y:S03]  /*5880*/  SYNCS.PHASECHK.TRANS64.TRYWAIT P0, [R0+URZ+0xb8], R3 ;  /* 0x0000b803000075a7 */ /* 0x0002a600080011ff */
[----:B--2---:R-:W-:Y:S05]  /*5890*/  @!P0 NANOSLEEP.SYNCS 0x989680 ;  /* 0x009896800000895d */ /* 0x004fea0003900000 */
[----:B------:R-:W2:Y:S02]  /*58a0*/  @!P0 SYNCS.PHASECHK.TRANS64 P0, [R0+URZ+0xb8], R3 ;  /* 0x0000b803000085a7 */ /* 0x000ea400080010ff */
[----:B--2---:R-:W-:Y:S05]  /*58b0*/  @P0 EXIT ;  /* 0x000000000000094d */ /* 0x004fea0003800000 */
[----:B------:R-:W-:Y:S05]  /*58c0*/  BRA `(.L_x_97) ;  /* 0xfffffffc00e87947 */ /* 0x000fea000383ffff */
.L_x_82:
[----:B------:R-:W-:-:S06]  /*58d0*/  UISETP.GE.AND UP0, UPT, UR18, 0x4, UPT ;  /* 0x000000041200788c */ /* 0x000fcc000bf06270 */
[----:B------:R-:W-:-:S13]  /*58e0*/  PLOP3.LUT P0, PT, PT, PT, UP0, 0x80, 0x8 ;  /* 0x000000000008781c */ /* 0x000fda0003f0f008 */
[----:B-1----:R-:W-:Y:S05]  /*58f0*/  @!P0 EXIT ;  /* 0x000000000000894d */ /* 0x002fea0003800000 */
[----:B------:R-:W1:Y:S08]  /*5900*/  S2UR UR4, SR_CgaCtaId ;  /* 0x00000000000479c3 */ /* 0x000e700000008800 */
[----:B------:R-:W-:Y:S01]  /*5910*/  BAR.SYNC.DEFER_BLOCKING 0x6, 0xa0 ;  /* 0x0182800000007b1d */ /* 0x000fe20000010000 */
[C---:B------:R-:W-:Y:S01]  /*5920*/  IMAD.SHL.U32 R0, R85.reuse, 0x20, RZ ;  /* 0x0000002055007824 */ /* 0x040fe200078e00ff */
[C---:B------:R-:W-:Y:S01]  /*5930*/  SHF.L.U32 R37, R85.reuse, 0x10, RZ ;  /* 0x0000001055257819 */ /* 0x040fe200000006ff */
[C---:B------:R-:W-:Y:S01]  /*5940*/  IMAD.SHL.U32 R5, R85.reuse, 0x4, RZ ;  /* 0x0000000455057824 */ /* 0x040fe200078e00ff */
[----:B------:R-:W-:Y:S01]  /*5950*/  LOP3.LUT R86, R85, 0x60, RZ, 0xc0, !PT ;  /* 0x0000006055567812 */ /* 0x000fe200078ec0ff */
[----:B------:R-:W-:Y:S01]  /*5960*/  HFMA2 R83, -RZ, RZ, 0, 5.9604644775390625e-08 ;  /* 0x00000001ff537431 */ /* 0x000fe200000001ff */
[----:B------:R-:W-:-:S02]  /*5970*/  UMOV UR49, 0x400 ;  /* 0x0000040000317882 */ /* 0x000fc40000000000 */
[----:B------:R-:W2:Y:S01]  /*5980*/  LDC.64 R78, c[0x0][0x8b0] ;  /* 0x00022c00ff4e7b82 */ /* 0x000ea20000000a00 */
[----:B------:R-:W3:Y:S01]  /*5990*/  LDCU.128 UR8, c[0x0][0xa80] ;  /* 0x00015000ff0877ac */ /* 0x000ee20008000c00 */
[----:B------:R-:W-:Y:S01]  /*59a0*/  LOP3.LUT R4, R0, 0xc0, RZ, 0xc0, !PT ;  /* 0x000000c000047812 */ /* 0x000fe200078ec0ff */
[----:B------:R-:W-:Y:S01]  /*59b0*/  HFMA2 R81, -RZ, RZ, 0, 0 ;  /* 0x00000000ff517431 */ /* 0x000fe200000001ff */
[----:B------:R-:W-:Y:S01]  /*59c0*/  MOV R36, RZ ;  /* 0x000000ff00247202 */ /* 0x000fe20000000f00 */
[----:B------:R-:W-:Y:S01]  /*59d0*/  IMAD.MOV.U32 R82, RZ, RZ, RZ ;  /* 0x000000ffff527224 */ /* 0x000fe200078e00ff */
[----:B------:R-:W-:Y:S01]  /*59e0*/  LOP3.LUT R5, R4, 0x18, R5, 0xf8, !PT ;  /* 0x0000001804057812 */ /* 0x000fe200078ef805 */
[----:B------:R-:W4:Y:S01]  /*59f0*/  LDCU UR61, c[0x0][0x370] ;  /* 0x00006e00ff3d77ac */ /* 0x000f220008000800 */
[----:B------:R-:W2:Y:S01]  /*5a00*/  LDC.64 R76, c[0x0][0x8a8] ;  /* 0x00022a00ff4c7b82 */ /* 0x000ea20000000a00 */
[----:B------:R-:W-:Y:S02]  /*5a10*/  LOP3.LUT R37, R37, 0x600000, RZ, 0xc0, !PT ;  /* 0x0060000025257812 */ /* 0x000fe400078ec0ff */
[----:B------:R-:W-:Y:S01]  /*5a20*/  LOP3.LUT R5, R5, 0xf20, R0, 0xf8, !PT ;  /* 0x00000f2005057812 */ /* 0x000fe200078ef800 */
[----:B------:R-:W2:Y:S01]  /*5a30*/  LDCU UR45, c[0x0][0xb0c] ;  /* 0x00016180ff2d77ac */ /* 0x000ea20008000800 */
[----:B-1----:R-:W-:Y:S01]  /*5a40*/  ULEA UR49, UR4, UR49, 0x18 ;  /* 0x0000003104317291 */ /* 0x002fe2000f8ec0ff */
[----:B------:R-:W1:Y:S01]  /*5a50*/  LDCU.64 UR4, c[0x0][0x890] ;  /* 0x00011200ff0477ac */ /* 0x000e620008000a00 */
[----:B---3--:R-:W-:Y:S01]  /*5a60*/  IMAD.U32 R94, RZ, RZ, UR8 ;  /* 0x00000008ff5e7e24 */ /* 0x008fe2000f8e00ff */
[----:B------:R-:W-:Y:S01]  /*5a70*/  MOV R92, UR10 ;  /* 0x0000000a005c7c02 */ /* 0x000fe20008000f00 */
[----:B------:R-:W-:Y:S01]  /*5a80*/  IMAD.U32 R93, RZ, RZ, UR9 ;  /* 0x00000009ff5d7e24 */ /* 0x000fe2000f8e00ff */
[----:B------:R-:W3:Y:S01]  /*5a90*/  LDCU UR38, c[0x0][0xb30] ;  /* 0x00016600ff2677ac */ /* 0x000ee20008000800 */
[----:B------:R-:W-:-:S03]  /*5aa0*/  IMAD.U32 R91, RZ, RZ, UR11 ;  /* 0x0000000bff5b7e24 */ /* 0x000fc6000f8e00ff */
[----:B------:R-:W4:Y:S01]  /*5ab0*/  LDS R2, [UR49+0x120] ;  /* 0x00012031ff027984 */ /* 0x000f220008000800 */
[----:B------:R-:W2:Y:S01]  /*5ac0*/  LDCU.64 UR54, c[0x0][0x888] ;  /* 0x00011100ff3677ac */ /* 0x000ea20008000a00 */
[----:B------:R-:W2:Y:S01]  /*5ad0*/  LDCU.64 UR46, c[0x0][0xb28] ;  /* 0x00016500ff2e77ac */ /* 0x000ea20008000a00 */
[----:B------:R-:W2:Y:S01]  /*5ae0*/  LDCU.128 UR56, c[0x0][0xb10] ;  /* 0x00016200ff3877ac */ /* 0x000ea20008000c00 */
[----:B-1----:R-:W-:Y:S01]  /*5af0*/  IMAD.U32 R90, RZ, RZ, UR4 ;  /* 0x00000004ff5a7e24 */ /* 0x002fe2000f8e00ff */
[----:B------:R-:W-:Y:S01]  /*5b00*/  UIADD3 UR4, UPT, UPT, UR49, 0x200, URZ ;  /* 0x0000020031047890 */ /* 0x000fe2000fffe0ff */
[----:B------:R-:W-:Y:S01]  /*5b10*/  IMAD.U32 R89, RZ, RZ, UR5 ;  /* 0x00000005ff597e24 */ /* 0x000fe2000f8e00ff */
[----:B------:R-:W1:Y:S04]  /*5b20*/  LDCU UR60, c[0x0][0x374] ;  /* 0x00006e80ff3c77ac */ /* 0x000e680008000800 */
[----:B------:R-:W-:Y:S01]  /*5b30*/  IMAD.U32 R80, RZ, RZ, UR4 ;  /* 0x00000004ff507e24 */ /* 0x000fe2000f8e00ff */
[----:B------:R-:W-:Y:S01]  /*5b40*/  UMOV UR53, URZ ;  /* 0x000000ff00357c82 */ /* 0x000fe20008000000 */
[----:B------:R-:W-:-:S02]  /*5b50*/  UMOV UR50, URZ ;  /* 0x000000ff00327c82 */ /* 0x000fc40008000000 */
[----:B------:R-:W-:Y:S01]  /*5b60*/  IMAD R84, R5, 0x2, R80 ;  /* 0x0000000205547824 */ /* 0x000fe200078e0250 */
[C---:B----4-:R-:W-:Y:S02]  /*5b70*/  IADD3 R3, PT, PT, R2.reuse, 0x80, RZ ;  /* 0x0000008002037810 */ /* 0x050fe40007ffe0ff */
[----:B------:R-:W-:Y:S02]  /*5b80*/  LOP3.LUT R2, R2, 0xffff, RZ, 0xc0, !PT ;  /* 0x0000ffff02027812 */ /* 0x000fe400078ec0ff */
[----:B------:R-:W-:-:S05]  /*5b90*/  LOP3.LUT R3, R3, 0xffff, RZ, 0xc0, !PT ;  /* 0x0000ffff03037812 */ /* 0x000fca00078ec0ff */
[----:B------:R4:W-:Y:S02]  /*5ba0*/  STL.64 [R1], R2 ;  /* 0x0000000201007387 */ /* 0x0009e40000100a00 */
[C---:B----4-:R-:W-:Y:S02]  /*5bb0*/  LOP3.LUT R3, R85.reuse, 0x2, RZ, 0xc0, !PT ;  /* 0x0000000255037812 */ /* 0x050fe400078ec0ff */
[----:B------:R-:W-:-:S03]  /*5bc0*/  LOP3.LUT R85, R85, 0x4, RZ, 0xc0, !PT ;  /* 0x0000000455557812 */ /* 0x000fc600078ec0ff */
[--C-:B------:R-:W-:Y:S02]  /*5bd0*/  IMAD R100, R3, -0x10, R84.reuse ;  /* 0xfffffff003647824 */ /* 0x100fe400078e0254 */
[----:B-123--:R-:W-:-:S07]  /*5be0*/  IMAD R98, R85, -0x10, R84 ;  /* 0xfffffff055627824 */ /* 0x00efce00078e0254 */
.L_x_141:
[----:B------:R-:W-:Y:S04]  /*5bf0*/  SHF.L.U32 R3, R81, 0x1f, RZ ;  /* 0x0000001f51037819 */ /* 0x000fe800000006ff */
[----:B-1----:R-:W1:Y:S02]  /*5c00*/  SYNCS.PHASECHK.TRANS64.TRYWAIT P0, [UR49+0xd0], R3 ;  /* 0x0000d003ff0075a7 */ /* 0x002e640008001131 */
[----:B-123--:R-:W-:Y:S05]  /*5c10*/  @!P0 BRA `(.L_x_98) ;  /* 0x0000004c009c8947 */ /* 0x00efea0003800000 */
.L_x_197:
[----:B------:R-:W-:Y:S01]  /*5c20*/  LEA R2, R36, UR48, 0x2 ;  /* 0x0000003024027c11 */ /* 0x000fe2000f8e10ff */
        /* <DEDUP_REMOVED lines=9> */
[----:B------:R-:W-:Y:S09]  /*5cc0*/  UPRMT UR4, URZ, 0x654, UR4 ;  /* 0x00000654ff047896 */ /* 0x000ff20008000004 */
[----:B---3--:R-:W-:Y:S01]  /*5cd0*/  SYNCS.ARRIVE.TRANS64.RED.A1T0 RZ, [UR4], RZ ;  /* 0x000000ffffff79a7 */ /* 0x008fe20008100404 */
[----:B------:R-:W5:Y:S01]  /*5ce0*/  LDL R2, [R2] ;  /* 0x0000000002027983 */ /* 0x000f620000100800 */
[----:B--2---:R-:W-:Y:S11]  /*5cf0*/  LOP3.LUT P0, RZ, R6, 0x1, RZ, 0xc0, !PT ;  /* 0x0000000106ff7812 */ /* 0x004ff6000780c0ff */
[----:B------:R-:W-:Y:S02]  /*5d00*/  @!UPT UIADD3 URZ, UPT, UPT, URZ, URZ, URZ ;  /* 0x000000fffffff290 */ /* 0x000fe4000fffe0ff */
[----:B------:R-:W-:Y:S01]  /*5d10*/  VOTEU.ANY UP1, P0 ;  /* 0x0000000000ff7886 */ /* 0x000fe20000020100 */
[----:B------:R-:W-:Y:S01]  /*5d20*/  PLOP3.LUT P0, PT, PT, PT, UP1, 0x80, 0x8 ;  /* 0x000000000008781c */ /* 0x000fe20003f0f018 */
[----:B------:R-:W-:Y:S11]  /*5d30*/  UP2UR UR62, UPR, URZ, 0x2 ;  /* 0x00000002ff3e7883 */ /* 0x000ff60008000000 */
[----:B------:R-:W-:Y:S01]  /*5d40*/  @!UPT UIADD3 URZ, UPT, UPT, URZ, URZ, URZ ;  /* 0x000000fffffff290 */ /* 0x000fe2000fffe0ff */
[----:B-1----:R-:W-:Y:S02]  /*5d50*/  @P0 MOV R3, R4 ;  /* 0x0000000400030202 */ /* 0x002fe40000000f00 */
[----:B------:R-:W-:Y:S02]  /*5d60*/  @P0 LOP3.LUT R0, R5, 0xffff, RZ, 0xc0, !PT ;  /* 0x0000ffff05000812 */ /* 0x000fe400078ec0ff */
[----:B------:R-:W-:Y:S02]  /*5d70*/  @P0 R2UR UR5, R3 ;  /* 0x00000000030502ca */ /* 0x000fe400000e0000 */
[----:B------:R-:W-:Y:S11]  /*5d80*/  @P0 R2UR UR4, R0 ;  /* 0x00000000000402ca */ /* 0x000ff600000e0000 */
[----:B------:R-:W-:Y:S02]  /*5d90*/  @UP1 UMOV UR37, UR5 ;  /* 0x0000000500251c82 */ /* 0x000fe40008000000 */
[----:B------:R-:W-:Y:S01]  /*5da0*/  @UP1 UMOV UR36, UR4 ;  /* 0x0000000400241c82 */ /* 0x000fe20008000000 */
[----:B------:R-:W-:Y:S05]  /*5db0*/  BRA.U !UP0, `(.L_x_99) ;  /* 0x0000000108cc7547 */ /* 0x000fea000b800000 */
[----:B------:R-:W1:Y:S01]  /*5dc0*/  LDCU UR9, c[0x0][0xb20] ;  /* 0x00016400ff0977ac */ /* 0x000e620008000800 */
[----:B------:R-:W-:Y:S02]  /*5dd0*/  UIMAD.WIDE.U32 UR4, UR60, UR59, URZ ;  /* 0x0000003b3c0472a5 */ /* 0x000fe4000f8e00ff */
[----:B------:R-:W-:Y:S02]  /*5de0*/  UIMAD.WIDE.U32 UR6, UR61, UR56, URZ ;  /* 0x000000383d0672a5 */ /* 0x000fe4000f8e00ff */
[----:B------:R-:W-:Y:S02]  /*5df0*/  UIMAD.WIDE.U32 UR10, UR36, UR59, URZ ;  /* 0x0000003b240a72a5 */ /* 0x000fe4000f8e00ff */
[----:B------:R-:W-:Y:S02]  /*5e00*/  UISETP.NE.AND UP0, UPT, UR58, 0x1, UPT ;  /* 0x000000013a00788c */ /* 0x000fe4000bf05270 */
[----:B------:R-:W-:Y:S02]  /*5e10*/  UISETP.NE.AND UP1, UPT, UR45, 0x1, UPT ;  /* 0x000000012d00788c */ /* 0x000fe4000bf25270 */
[----:B------:R-:W-:Y:S02]  /*5e20*/  UISETP.NE.AND UP2, UPT, UR39, 0x1, UPT ;  /* 0x000000012700788c */ /* 0x000fe4000bf45270 */
[----:B------:R-:W-:Y:S01]  /*5e30*/  UIMAD.WIDE.U32 UR12, UR37, UR56, URZ ;  /* 0x00000038250c72a5 */ /* 0x000fe2000f8e00ff */
[----:B------:R-:W-:Y:S01]  /*5e40*/  UMOV UR4, UR5 ;  /* 0x0000000500047c82 */ /* 0x000fe20008000000 */
[----:B------:R-:W-:Y:S01]  /*5e50*/  UMOV UR6, UR11 ;  /* 0x0000000b00067c82 */ /* 0x000fe20008000000 */
[----:B-1----:R-:W-:Y:S03]  /*5e60*/  USHF.R.U32.HI UR8, URZ, UR9, UR4 ;  /* 0x00000009ff087299 */ /* 0x002fe60008011604 */
[----:B------:R-:W-:Y:S02]  /*5e70*/  UMOV UR4, UR7 ;  /* 0x0000000700047c82 */ /* 0x000fe40008000000 */
[----:B------:R-:W-:Y:S02]  /*5e80*/  USHF.R.U32.HI UR5, URZ, UR57, UR4 ;  /* 0x00000039ff057299 */ /* 0x000fe40008011604 */
[----:B------:R-:W-:Y:S02]  /*5e90*/  USEL UR4, UR60, UR8, !UP0 ;  /* 0x000000083c047287 */ /* 0x000fe4000c000000 */
[----:B------:R-:W-:Y:S02]  /*5ea0*/  USHF.R.U32.HI UR8, URZ, UR9, UR6 ;  /* 0x00000009ff087299 */ /* 0x000fe40008011606 */
[----:B------:R-:W-:Y:S02]  /*5eb0*/  UIMAD.WIDE.U32 UR6, UR4, UR46, URZ ;  /* 0x0000002e040672a5 */ /* 0x000fe4000f8e00ff */
[----:B------:R-:W-:Y:S02]  /*5ec0*/  USEL UR9, UR61, UR5, !UP1 ;  /* 0x000000053d097287 */ /* 0x000fe4000c800000 */
[----:B------:R-:W-:Y:S02]  /*5ed0*/  USEL UR8, UR36, UR8, !UP0 ;  /* 0x0000000824087287 */ /* 0x000fe4000c000000 */
[----:B------:R-:W-:Y:S01]  /*5ee0*/  UIMAD.WIDE.U32 UR10, UR9, UR46, URZ ;  /* 0x0000002e090a72a5 */ /* 0x000fe2000f8e00ff */
[----:B------:R-:W-:Y:S01]  /*5ef0*/  UMOV UR6, UR7 ;  /* 0x0000000700067c82 */ /* 0x000fe20008000000 */
[----:B------:R-:W-:Y:S01]  /*5f00*/  UMOV UR5, UR13 ;  /* 0x0000000d00057c82 */ /* 0x000fe20008000000 */
[----:B------:R-:W-:Y:S02]  /*5f10*/  @UP2 USHF.R.U32.HI UR4, URZ, UR47, UR6 ;  /* 0x0000002fff042299 */ /* 0x000fe40008011606 */
[----:B------:R-:W-:Y:S02]  /*5f20*/  USHF.R.U32.HI UR5, URZ, UR57, UR5 ;  /* 0x00000039ff057299 */ /* 0x000fe40008011605 */
[----:B------:R-:W-:Y:S02]  /*5f30*/  UIMAD UR4, UR39, UR4, URZ ;  /* 0x00000004270472a4 */ /* 0x000fe4000f8e02ff */
[----:B------:R-:W-:Y:S02]  /*5f40*/  USEL UR5, UR37, UR5, !UP1 ;  /* 0x0000000525057287 */ /* 0x000fe4000c800000 */
[----:B------:R-:W-:Y:S01]  /*5f50*/  UISETP.GE.AND UP0, UPT, UR8, UR4, UPT ;  /* 0x000000040800728c */ /* 0x000fe2000bf06270 */
[----:B------:R-:W-:Y:S01]  /*5f60*/  UMOV UR6, UR11 ;  /* 0x0000000b00067c82 */ /* 0x000fe20008000000 */
[----:B------:R-:W-:Y:S02]  /*5f70*/  UIMAD.WIDE.U32 UR10, UR8, UR46, URZ ;  /* 0x0000002e080a72a5 */ /* 0x000fe4000f8e00ff */
[----:B------:R-:W-:Y:S04]  /*5f80*/  @UP2 USHF.R.U32.HI UR9, URZ, UR47, UR6 ;  /* 0x0000002fff092299 */ /* 0x000fe80008011606 */
[----:B------:R-:W-:Y:S01]  /*5f90*/  UIMAD UR6, UR39, UR9, URZ ;  /* 0x00000009270672a4 */ /* 0x000fe2000f8e02ff */
[----:B------:R-:W-:Y:S03]  /*5fa0*/  UMOV UR4, UR11 ;  /* 0x0000000b00047c82 */ /* 0x000fe60008000000 */
[----:B------:R-:W-:Y:S02]  /*5fb0*/  UISETP.GE.OR UP0, UPT, UR5, UR6, UP0 ;  /* 0x000000060500728c */ /* 0x000fe40008706670 */
[----:B------:R-:W-:Y:S02]  /*5fc0*/  USHF.R.U32.HI UR4, URZ, UR47, UR4 ;  /* 0x0000002fff047299 */ /* 0x000fe40008011604 */
[----:B------:R-:W-:Y:S02]  /*5fd0*/  UIMAD.WIDE.U32 UR6, UR5, UR46, URZ ;  /* 0x0000002e050672a5 */ /* 0x000fe4000f8e00ff */
[----:B------:R-:W-:Y:S02]  /*5fe0*/  USEL UR11, UR8, UR4, !UP2 ;  /* 0x00000004080b7287 */ /* 0x000fe4000d000000 */
[----:B------:R-:W-:Y:S02]  /*5ff0*/  UIADD3 UR6, UPT, UPT, -UR5, URZ, URZ ;  /* 0x000000ff05067290 */ /* 0x000fe4000fffe1ff */
[----:B------:R-:W-:Y:S02]  /*6000*/  UIADD3 UR10, UPT, UPT, -UR11, URZ, URZ ;  /* 0x000000ff0b0a7290 */ /* 0x000fe4000fffe1ff */
[----:B------:R-:W-:Y:S02]  /*6010*/  UIMAD UR6, UR45, UR6, UR37 ;  /* 0x000000062d0672a4 */ /* 0x000fe4000f8e0225 */
[----:B------:R-:W-:Y:S01]  /*6020*/  UIMAD UR10, UR39, UR10, UR8 ;  /* 0x0000000a270a72a4 */ /* 0x000fe2000f8e0208 */
[----:B------:R-:W-:Y:S01]  /*6030*/  @!UP0 UMOV UR4, UR7 ;  /* 0x0000000700048c82 */ /* 0x000fe20008000000 */
[----:B------:R-:W-:Y:S02]  /*6040*/  UIADD3 UR7, UPT, UPT, -UR8, URZ, URZ ;  /* 0x000000ff08077290 */ /* 0x000fe4000fffe1ff */
[----:B------:R-:W-:Y:S04]  /*6050*/  @!UP0 USHF.R.U32.HI UR4, URZ, UR47, UR4 ;  /* 0x0000002fff048299 */ /* 0x000fe80008011604 */
[----:B------:R-:W-:Y:S04]  /*6060*/  @!UP0 USEL UR4, UR5, UR4, !UP2 ;  /* 0x0000000405048287 */ /* 0x000fe8000d000000 */
[----:B------:R-:W-:Y:S02]  /*6070*/  @!UP0 UIMAD UR9, UR9, UR10, UR4 ;  /* 0x0000000a090982a4 */ /* 0x000fe4000f8e0204 */
[----:B------:R-:W-:Y:S02]  /*6080*/  @!UP0 UIADD3 UR10, UPT, UPT, UR11, -UR4, URZ ;  /* 0x800000040b0a8290 */ /* 0x000fe4000fffe0ff */
[----:B------:R-:W-:Y:S02]  /*6090*/  UIMAD UR4, UR58, UR7, UR36 ;  /* 0x000000073a0472a4 */ /* 0x000fe4000f8e0224 */
[----:B------:R-:W-:Y:S03]  /*60a0*/  @!UP0 UIMAD UR8, UR10, UR39, UR5 ;  /* 0x000000270a0882a4 */ /* 0x000fe6000f8e0205 */
[----:B------:R-:W-:Y:S02]  /*60b0*/  @!UP0 UMOV UR5, UR9 ;  /* 0x0000000900058c82 */ /* 0x000fe40008000000 */
[----:B------:R-:W-:Y:S02]  /*60c0*/  UIMAD UR37, UR5, UR45, UR6 ;  /* 0x0000002d052572a4 */ /* 0x000fe4000f8e0206 */
[----:B------:R-:W-:Y:S11]  /*60d0*/  UIMAD UR36, UR8, UR58, UR4 ;  /* 0x0000003a082472a4 */ /* 0x000ff6000f8e0204 */
[----:B------:R-:W-:Y:S01]  /*60e0*/  @!UPT UIADD3 URZ, UPT, UPT, URZ, URZ, URZ ;  /* 0x000000fffffff290 */ /* 0x000fe2000fffe0ff */
.L_x_99:
[----:B------:R-:W-:Y:S01]  /*60f0*/  UISETP.NE.AND UP0, UPT, UR38, 0x1, UPT ;  /* 0x000000012600788c */ /* 0x000fe2000bf05270 */
[----:B------:R-:W-:Y:S01]  /*6100*/  @P0 SHF.R.U32.HI R4, RZ, 0x10, R5 ;  /* 0x00000010ff040819 */ /* 0x000fe20000011605 */
[----:B------:R-:W-:Y:S01]  /*6110*/  USHF.L.U32 UR41, UR21, 0x7, URZ ;  /* 0x0000000715297899 */ /* 0x000fe200080006ff */
[----:B------:R-:W-:Y:S02]  /*6120*/  BSSY.RECONVERGENT B6, `(.L_x_100) ;  /* 0x0000034000067945 */ /* 0x000fe40003800200 */
[----:B------:R-:W-:Y:S02]  /*6130*/  @P0 R2UR UR63, R4 ;  /* 0x00000000043f02ca */ /* 0x000fe400000e0000 */
[----:B------:R-:W-:Y:S04]  /*6140*/  LOP3.LUT P0, RZ, R80, 0x1b0, RZ, 0xc0, !PT ;  /* 0x000001b050ff7812 */ /* 0x000fe8000780c0ff */
[----:B------:R-:W1:Y:S01]  /*6150*/  @!UP0 LDCU.128 UR12, c[0x0][0xb10] ;  /* 0x00016200ff0c87ac */ /* 0x000e620008000c00 */
[----:B------:R-:W2:Y:S01]  /*6160*/  @!UP0 LDCU UR5, c[0x0][0xb0c] ;  /* 0x00016180ff0587ac */ /* 0x000ea20008000800 */
[----:B------:R-:W3:Y:S01]  /*6170*/  @!UP0 LDCU UR10, c[0x0][0xb20] ;  /* 0x00016400ff0a87ac */ /* 0x000ee20008000800 */
[----:B-1----:R-:W-:Y:S02]  /*6180*/  UIMAD.WIDE.U32 UR8, UR37, UR12, URZ ;  /* 0x0000000c250872a5 */ /* 0x002fe4000f8e00ff */
[----:B------:R-:W-:Y:S02]  /*6190*/  UIMAD.WIDE.U32 UR6, UR36, UR15, URZ ;  /* 0x0000000f240672a5 */ /* 0x000fe4000f8e00ff */
[----:B------:R-:W-:Y:S03]  /*61a0*/  @!UP0 UISETP.NE.AND UP1, UPT, UR14, 0x1, UPT ;  /* 0x000000010e00888c */ /* 0x000fe6000bf25270 */
[----:B------:R-:W-:Y:S01]  /*61b0*/  @!UP0 UMOV UR4, UR9 ;  /* 0x0000000900048c82 */ /* 0x000fe20008000000 */
[----:B--2---:R-:W-:Y:S02]  /*61c0*/  @!UP0 UISETP.NE.AND UP2, UPT, UR5, 0x1, UPT ;  /* 0x000000010500888c */ /* 0x004fe4000bf45270 */
[----:B------:R-:W-:Y:S01]  /*61d0*/  @!UP0 USHF.R.U32.HI UR4, URZ, UR13, UR4 ;  /* 0x0000000dff048299 */ /* 0x000fe20008011604 */
[----:B------:R-:W-:Y:S02]  /*61e0*/  @!UP0 UMOV UR6, UR7 ;  /* 0x0000000700068c82 */ /* 0x000fe40008000000 */
[----:B---3--:R-:W-:Y:S02]  /*61f0*/  @!UP0 USHF.R.U32.HI UR6, URZ, UR10, UR6 ;  /* 0x0000000aff068299 */ /* 0x008fe40008011606 */
[----:B------:R-:W-:Y:S02]  /*6200*/  @!UP0 USEL UR7, UR37, UR4, !UP2 ;  /* 0x0000000425078287 */ /* 0x000fe4000d000000 */
[----:B------:R-:W-:Y:S04]  /*6210*/  @!UP0 USEL UR6, UR36, UR6, !UP1 ;  /* 0x0000000624068287 */ /* 0x000fe8000c800000 */
[----:B------:R-:W-:Y:S02]  /*6220*/  @!UP0 UIADD3 UR4, UPT, UPT, -UR7, UR6, URZ ;  /* 0x0000000607048290 */ /* 0x000fe4000fffe1ff */
[----:B------:R-:W-:Y:S02]  /*6230*/  @!UP0 UIADD3 UR6, UPT, UPT, UR7, -UR6, URZ ;  /* 0x8000000607068290 */ /* 0x000fe4000fffe0ff */
[----:B------:R-:W-:Y:S02]  /*6240*/  @!UP0 UIMAD UR37, UR4, UR5, UR37 ;  /* 0x00000005042582a4 */ /* 0x000fe4000f8e0225 */
[----:B------:R-:W-:Y:S01]  /*6250*/  @!UP0 UIMAD UR36, UR6, UR14, UR36 ;  /* 0x0000000e062482a4 */ /* 0x000fe2000f8e0224 */
[----:B------:R-:W-:Y:S11]  /*6260*/  @!P0 BRA `(.L_x_101) ;  /* 0x00000000007c8947 */ /* 0x000ff60003800000 */
[----:B------:R-:W1:Y:S01]  /*6270*/  LDCU.64 UR8, c[0x4][0x80] ;  /* 0x01001000ff0877ac */ /* 0x000e620008000a00 */
[----:B------:R-:W-:Y:S01]  /*6280*/  MOV R16, 0x0 ;  /* 0x0000000000107802 */ /* 0x000fe20000000f00 */
[----:B------:R-:W-:Y:S02]  /*6290*/  HFMA2 R12, -RZ, RZ, 0, 5.9604644775390625e-08 ;  /* 0x00000001ff0c7431 */ /* 0x000fe400000001ff */
[----:B------:R-:W-:Y:S01]  /*62a0*/  IMAD.MOV.U32 R8, RZ, RZ, 0x70 ;  /* 0x00000070ff087424 */ /* 0x000fe200078e00ff */
[----:B------:R2:W3:Y:S01]  /*62b0*/  LDC.64 R14, c[0x4][R16] ;  /* 0x01000000100e7b82 */ /* 0x0004e20000000a00 */
[----:B------:R-:W4:Y:S01]  /*62c0*/  LDCU.64 UR6, c[0x4][0x88] ;  /* 0x01001100ff0677ac */ /* 0x000f220008000a00 */
[----:B------:R-:W-:Y:S01]  /*62d0*/  IMAD.MOV.U32 R13, RZ, RZ, RZ ;  /* 0x000000ffff0d7224 */ /* 0x000fe200078e00ff */
[----:B------:R-:W2:Y:S01]  /*62e0*/  LDCU.64 UR4, c[0x4][0x8] ;  /* 0x01000100ff0477ac */ /* 0x000ea20008000a00 */
[----:B-1----:R-:W-:Y:S01]  /*62f0*/  MOV R5, UR9 ;  /* 0x0000000900057c02 */ /* 0x002fe20008000f00 */
[----:B------:R-:W-:Y:S01]  /*6300*/  IMAD.U32 R4, RZ, RZ, UR8 ;  /* 0x00000008ff047e24 */ /* 0x000fe2000f8e00ff */
[----:B----4-:R-:W-:Y:S01]  /*6310*/  MOV R7, UR7 ;  /* 0x0000000700077c02 */ /* 0x010fe20008000f00 */
[----:B------:R-:W-:Y:S01]  /*6320*/  IMAD.U32 R6, RZ, RZ, UR6 ;  /* 0x00000006ff067e24 */ /* 0x000fe2000f8e00ff */
[----:B--2---:R-:W-:Y:S01]  /*6330*/  MOV R11, UR5 ;  /* 0x00000005000b7c02 */ /* 0x004fe20008000f00 */
[----:B------:R-:W-:Y:S02]  /*6340*/  IMAD.U32 R10, RZ, RZ, UR4 ;  /* 0x00000004ff0a7e24 */ /* 0x000fe4000f8e00ff */
[----:B------:R-:W-:Y:S07]  /*6350*/  LEPC R20, `(.L_x_102) ;  /* 0x000000001014794e */ /* 0x000fee0000000000 */
[----:B---3-5:R-:W-:Y:S05]  /*6360*/  CALL.ABS.NOINC R14 ;  /* 0x000000000e007343 */ /* 0x028fea0003c00000 */
.L_x_102:
[----:B------:R-:W1:Y:S01]  /*6370*/  LDCU.64 UR8, c[0x4][0x80] ;  /* 0x01001000ff0877ac */ /* 0x000e620008000a00 */
[----:B------:R-:W2:Y:S01]  /*6380*/  LDC.64 R16, c[0x4][R16] ;  /* 0x0100000010107b82 */ /* 0x000ea20000000a00 */
[----:B------:R-:W-:Y:S02]  /*6390*/  HFMA2 R12, -RZ, RZ, 0, 5.9604644775390625e-08 ;  /* 0x00000001ff0c7431 */ /* 0x000fe400000001ff */
[----:B------:R-:W-:Y:S02]  /*63a0*/  IMAD.MOV.U32 R8, RZ, RZ, 0x70 ;  /* 0x00000070ff087424 */ /* 0x000fe400078e00ff */
[----:B------:R-:W-:Y:S01]  /*63b0*/  IMAD.MOV.U32 R13, RZ, RZ, RZ ;  /* 0x000000ffff0d7224 */ /* 0x000fe200078e00ff */
[----:B------:R-:W3:Y:S01]  /*63c0*/  LDCU.64 UR6, c[0x4][0x88] ;  /* 0x01001100ff0677ac */ /* 0x000ee20008000a00 */
[----:B------:R-:W4:Y:S01]  /*63d0*/  LDCU.64 UR4, c[0x4][0x8] ;  /* 0x01000100ff0477ac */ /* 0x000f220008000a00 */
[----:B-1----:R-:W-:Y:S02]  /*63e0*/  MOV R4, UR8 ;  /* 0x0000000800047c02 */ /* 0x002fe40008000f00 */
[----:B------:R-:W-:Y:S02]  /*63f0*/  MOV R5, UR9 ;  /* 0x0000000900057c02 */ /* 0x000fe40008000f00 */
[----:B---3--:R-:W-:Y:S01]  /*6400*/  MOV R7, UR7 ;  /* 0x0000000700077c02 */ /* 0x008fe20008000f00 */
[----:B------:R-:W-:Y:S01]  /*6410*/  IMAD.U32 R6, RZ, RZ, UR6 ;  /* 0x00000006ff067e24 */ /* 0x000fe2000f8e00ff */
[----:B----4-:R-:W-:Y:S01]  /*6420*/  MOV R11, UR5 ;  /* 0x00000005000b7c02 */ /* 0x010fe20008000f00 */
[----:B------:R-:W-:Y:S02]  /*6430*/  IMAD.U32 R10, RZ, RZ, UR4 ;  /* 0x00000004ff0a7e24 */ /* 0x000fe4000f8e00ff */
[----:B------:R-:W-:Y:S07]  /*6440*/  LEPC R20, `(.L_x_101) ;  /* 0x000000001014794e */ /* 0x000fee0000000000 */
[----:B--2---:R-:W-:Y:S05]  /*6450*/  CALL.ABS.NOINC R16 ;  /* 0x0000000010007343 */ /* 0x004fea0003c00000 */
.L_x_101:
[----:B------:R-:W-:Y:S05]  /*6460*/  BSYNC.RECONVERGENT B6 ;  /* 0x0000000000067941 */ /* 0x000fea0003800200 */
.L_x_100:
[----:B------:R-:W-:Y:S02]  /*6470*/  R2UR UR6, R97 ;  /* 0x00000000610672ca */ /* 0x000fe400000e0000 */
[----:B------:R-:W-:Y:S02]  /*6480*/  R2UR UR5, R90 ;  /* 0x000000005a0572ca */ /* 0x000fe400000e0000 */
[----:B------:R-:W-:Y:S02]  /*6490*/  R2UR UR4, R89 ;  /* 0x00000000590472ca */ /* 0x000fe400000e0000 */
[----:B------:R-:W-:Y:S02]  /*64a0*/  ISETP.NE.U32.AND P4, PT, R78, RZ, PT ;  /* 0x000000ff4e00720c */ /* 0x000fe40003f85070 */
[----:B------:R-:W-:Y:S02]  /*64b0*/  ISETP.NE.U32.AND P2, PT, RZ, UR54, PT ;  /* 0x00000036ff007c0c */ /* 0x000fe4000bf45070 */
[----:B------:R-:W-:Y:S02]  /*64c0*/  ISETP.NE.AND.EX P4, PT, R79, RZ, PT, P4 ;  /* 0x000000ff4f00720c */ /* 0x000fe40003f85340 */
[----:B------:R-:W-:Y:S01]  /*64d0*/  ISETP.NE.AND.EX P2, PT, RZ, UR55, PT, P2 ;  /* 0x00000037ff007c0c */ /* 0x000fe2000bf45320 */
[----:B------:R-:W-:Y:S02]  /*64e0*/  UISETP.NE.AND UP2, UPT, UR6, URZ, UPT ;  /* 0x000000ff0600728c */ /* 0x000fe4000bf45270 */
[----:B------:R-:W-:Y:S04]  /*64f0*/  UISETP.NE.U32.AND UP0, UPT, UR5, URZ, UPT ;  /* 0x000000ff0500728c */ /* 0x000fe8000bf05070 */
[----:B------:R-:W-:Y:S01]  /*6500*/  UISETP.NE.AND.EX UP1, UPT, UR4, URZ, UPT, UP0 ;  /* 0x000000ff0400728c */ /* 0x000fe2000bf25300 */
[----:B------:R-:W-:Y:S01]  /*6510*/  PLOP3.LUT P1, PT, PT, PT, UP2, 0x80, 0x8 ;  /* 0x000000000008781c */ /* 0x000fe20003f2f028 */
[----:B------:R-:W-:Y:S03]  /*6520*/  UPLOP3.LUT UP0, UPT, UPT, UPT, UPT, 0x40, 0x4 ;  /* 0x000000000004789c */ /* 0x000fe60003f0e870 */
[----:B------:R-:W-:Y:S06]  /*6530*/  @UP2 UPLOP3.LUT UP0, UPT, UPT, UPT, UP1, 0x80, 0x8 ;  /* 0x000000000008289c */ /* 0x000fec0003f0f010 */
[----:B------:R-:W-:Y:S01]  /*6540*/  PLOP3.LUT P0, PT, PT, PT, UP0, 0x80, 0x8 ;  /* 0x000000000008781c */ /* 0x000fe20003f0f008 */
[----:B------:R-:W-:Y:S01]  /*6550*/  @!UPT UIADD3 URZ, UPT, UPT, URZ, URZ, URZ ;  /* 0x000000fffffff290 */ /* 0x000fe2000fffe0ff */
[----:B------:R-:W-:Y:S11]  /*6560*/  BRA.U !UP1, `(.L_x_103) ;  /* 0x0000000109407547 */ /* 0x000ff6000b800000 */
[----:B------:R-:W-:Y:S01]  /*6570*/  UISETP.NE.U32.AND UP0, UPT, UR54, URZ, UPT ;  /* 0x000000ff3600728c */ /* 0x000fe2000bf05070 */
[----:B------:R-:W-:Y:S01]  /*6580*/  R2UR UR6, R90 ;  /* 0x000000005a0672ca */ /* 0x000fe200000e0000 */
[----:B------:R-:W1:Y:S01]  /*6590*/  LDCU.64 UR8, c[0x0][0x358] ;  /* 0x00006b00ff0877ac */ /* 0x000e620008000a00 */
[----:B------:R-:W-:Y:S02]  /*65a0*/  HFMA2 R87, -RZ, RZ, 0, 5.9604644775390625e-08 ;  /* 0x00000001ff577431 */ /* 0x000fe400000001ff */
[----:B------:R-:W-:Y:S01]  /*65b0*/  IMAD.MOV.U32 R0, RZ, RZ, 0x1 ;  /* 0x00000001ff007424 */ /* 0x000fe200078e00ff */
[----:B------:R-:W-:Y:S06]  /*65c0*/  UISETP.NE.AND.EX UP0, UPT, UR55, URZ, UPT, UP0 ;  /* 0x000000ff3700728c */ /* 0x000fec000bf05300 */
[----:B------:R-:W-:Y:S05]  /*65d0*/  PLOP3.LUT P3, PT, PT, PT, UP0, 0x80, 0x8 ;  /* 0x000000000008781c */ /* 0x000fea0003f6f008 */
[----:B------:R-:W2:Y:S01]  /*65e0*/  @UP0 LDCU.64 UR4, c[0x0][0x888] ;  /* 0x00011100ff0407ac */ /* 0x000ea20008000a00 */
[----:B------:R-:W-:Y:S07]  /*65f0*/  @UP0 UIMAD UR6, UR52, UR6, URZ ;  /* 0x00000006340602a4 */ /* 0x000fee000f8e02ff */
[----:B------:R-:W-:Y:S01]  /*6600*/  @!P3 PRMT R87, R0, 0x7610, R87 ;  /* 0x000076100057b816 */ /* 0x000fe20000000057 */
[----:B--2---:R-:W-:Y:S06]  /*6610*/  @UP0 UIMAD.WIDE UR4, UR6, 0x4, UR4 ;  /* 0x00000004060408a5 */ /* 0x004fec000f8e0204 */
[----:B------:R-:W-:Y:S02]  /*6620*/  IMAD.U32 R4, RZ, RZ, UR4 ;  /* 0x00000004ff047e24 */ /* 0x000fe4000f8e00ff */
[----:B------:R-:W-:Y:S03]  /*6630*/  IMAD.U32 R5, RZ, RZ, UR5 ;  /* 0x00000005ff057e24 */ /* 0x000fe6000f8e00ff */
[----:B------:R-:W2:Y:S02]  /*6640*/  @!UP0 LDCU UR4, c[0x0][0x880] ;  /* 0x00011000ff0487ac */ /* 0x000ea40008000800 */
[----:B-1---5:R1:W5:Y:S02]  /*6650*/  @P3 LDG.E R41, desc[UR8][R4.64] ;  /* 0x0000000804293981 */ /* 0x022364000c1e1900 */
[----:B-12---:R-:W-:Y:S02]  /*6660*/  @!P3 MOV R41, UR4 ;  /* 0x000000040029bc02 */ /* 0x006fe40008000f00 */
.L_x_103:
[----:B------:R-:W-:Y:S05]  /*6670*/  @!P4 BRA `(.L_x_104) ;  /* 0x000000000024c947 */ /* 0x000fea0003800000 */
[----:B------:R-:W-:Y:S01]  /*6680*/  ISETP.NE.U32.AND P3, PT, R76, RZ, PT ;  /* 0x000000ff4c00720c */ /* 0x000fe20003f65070 */
[----:B------:R-:W1:Y:S03]  /*6690*/  LDCU.64 UR4, c[0x0][0x358] ;  /* 0x00006b00ff0477ac */ /* 0x000e660008000a00 */
[----:B------:R-:W-:Y:S11]  /*66a0*/  ISETP.NE.AND.EX P3, PT, R77, RZ, PT, P3 ;  /* 0x000000ff4d00720c */ /* 0x000ff60003f65330 */
[----:B------:R-:W-:Y:S02]  /*66b0*/  @!UPT UIADD3 URZ, UPT, UPT, URZ, URZ, URZ ;  /* 0x000000fffffff290 */ /* 0x000fe4000fffe0ff */
[----:B------:R-:W2:Y:S01]  /*66c0*/  @P3 LDC.64 R4, c[0x0][0x8a8] ;  /* 0x00022a00ff043b82 */ /* 0x000ea20000000a00 */
[----:B------:R-:W-:Y:S04]  /*66d0*/  @P3 IMAD R0, R78, UR52, RZ ;  /* 0x000000344e003c24 */ /* 0x000fe8000f8e02ff */
[----:B--2---:R-:W-:Y:S05]  /*66e0*/  @P3 IMAD.WIDE R4, R0, 0x4, R4 ;  /* 0x0000000400043825 */ /* 0x004fea00078e0204 */
[----:B-1---5:R1:W5:Y:S02]  /*66f0*/  @P3 LDG.E R38, desc[UR4][R4.64] ;  /* 0x0000000404263981 */ /* 0x022364000c1e1900 */
[----:B-1----:R-:W2:Y:S02]  /*6700*/  @!P3 LDC R38, c[0x0][0x8a0] ;  /* 0x00022800ff26bb82 */ /* 0x002ea40000000800 */
.L_x_104:
[----:B-----5:R-:W-:Y:S01]  /*6710*/  FSETP.NEU.AND P4, PT, R41, RZ, PT ;  /* 0x000000ff2900720b */ /* 0x020fe20003f8d000 */
[----:B------:R-:W1:Y:S01]  /*6720*/  LDCU.64 UR10, c[0x0][0xa90] ;  /* 0x00015200ff0a77ac */ /* 0x000e620008000a00 */
[----:B------:R-:W-:Y:S01]  /*6730*/  SEL R4, RZ, 0xffffffff, P2 ;  /* 0xffffffffff047807 */ /* 0x000fe20001000000 */
[----:B------:R-:W-:Y:S01]  /*6740*/  BSSY B1, `(.L_x_105) ;  /* 0x000004f000017945 */ /* 0x000fe20003800000 */
[----:B------:R-:W-:Y:S01]  /*6750*/  @P1 LOP3.LUT P2, RZ, R87, 0xff, RZ, 0xc0, !PT ;  /* 0x000000ff57ff1812 */ /* 0x000fe2000784c0ff */
[----:B------:R-:W-:Y:S01]  /*6760*/  IMAD.MOV.U32 R46, RZ, RZ, 0x1 ;  /* 0x00000001ff2e7424 */ /* 0x000fe200078e00ff */
[----:B------:R-:W-:Y:S01]  /*6770*/  @P1 SEL R3, RZ, 0xffffffff, P4 ;  /* 0xffffffffff031807 */ /* 0x000fe20002000000 */
[----:B------:R-:W-:Y:S01]  /*6780*/  USHF.L.U32 UR8, UR51, 0x7, URZ ;  /* 0x0000000733087899 */ /* 0x000fe200080006ff */
[----:B------:R-:W-:Y:S01]  /*6790*/  LOP3.LUT R83, R83, 0x1, RZ, 0x3c, !PT ;  /* 0x0000000153537812 */ /* 0x000fe200078e3cff */
[----:B------:R-:W-:Y:S01]  /*67a0*/  IMAD.IADD R39, R37, 0x1, R2 ;  /* 0x0000000125277824 */ /* 0x000fe200078e0202 */
[----:B------:R-:W-:Y:S01]  /*67b0*/  @P0 SEL R3, R4, R3, !P2 ;  /* 0x0000000304030207 */ /* 0x000fe20005000000 */
[----:B------:R-:W-:Y:S01]  /*67c0*/  IMAD R106, R85, -0x10, R100 ;  /* 0xfffffff0556a7824 */ /* 0x000fe200078e0264 */
[----:B------:R-:W-:Y:S01]  /*67d0*/  LEA R105, R36, UR49, 0x3 ;  /* 0x0000003124697c11 */ /* 0x000fe2000f8e18ff */
[----:B------:R-:W-:Y:S01]  /*67e0*/  IMAD.U32 R102, RZ, RZ, UR8 ;  /* 0x00000008ff667e24 */ /* 0x000fe2000f8e00ff */
[----:B------:R-:W-:Y:S01]  /*67f0*/  @P1 LOP3.LUT R3, R3, 0x1, RZ, 0xc0, !PT ;  /* 0x0000000103031812 */ /* 0x000fe200078ec0ff */
[----:B------:R-:W-:Y:S01]  /*6800*/  IMAD.MOV.U32 R47, RZ, RZ, RZ ;  /* 0x000000ffff2f7224 */ /* 0x000fe200078e00ff */
[----:B------:R-:W-:Y:S02]  /*6810*/  SHF.L.U32 R0, R82, 0x1f, RZ ;  /* 0x0000001f52007819 */ /* 0x000fe400000006ff */
[----:B------:R-:W-:Y:S02]  /*6820*/  CS2R R74, SRZ ;  /* 0x00000000004a7805 */ /* 0x000fe4000001ff00 */
[----:B------:R-:W-:Y:S02]  /*6830*/  ISETP.NE.U32.OR P6, PT, R3, 0x1, !P1 ;  /* 0x000000010300780c */ /* 0x000fe40004fc5470 */
[----:B------:R-:W-:Y:S02]  /*6840*/  CS2R R72, SRZ ;  /* 0x0000000000487805 */ /* 0x000fe4000001ff00 */
[----:B------:R-:W-:Y:S02]  /*6850*/  R2UR UR4, R93 ;  /* 0x000000005d0472ca */ /* 0x000fe400000e0000 */
[----:B------:R-:W-:Y:S02]  /*6860*/  CS2R R66, SRZ ;  /* 0x0000000000427805 */ /* 0x000fe4000001ff00 */
[----:B------:R-:W-:Y:S02]  /*6870*/  R2UR UR6, R92 ;  /* 0x000000005c0672ca */ /* 0x000fe400000e0000 */
[----:B------:R-:W-:Y:S02]  /*6880*/  CS2R R64, SRZ ;  /* 0x0000000000407805 */ /* 0x000fe4000001ff00 */
[----:B------:R-:W-:Y:S02]  /*6890*/  R2UR UR12, R94 ;  /* 0x000000005e0c72ca */ /* 0x000fe400000e0000 */
[----:B------:R-:W-:Y:S02]  /*68a0*/  CS2R R58, SRZ ;  /* 0x00000000003a7805 */ /* 0x000fe4000001ff00 */
[----:B------:R-:W-:Y:S02]  /*68b0*/  R2UR UR9, R91 ;  /* 0x000000005b0972ca */ /* 0x000fe400000e0000 */
[----:B------:R-:W-:Y:S02]  /*68c0*/  CS2R R56, SRZ ;  /* 0x0000000000387805 */ /* 0x000fe4000001ff00 */
[----:B------:R-:W-:Y:S02]  /*68d0*/  PLOP3.LUT P3, PT, PT, PT, UP1, 0x80, 0x8 ;  /* 0x000000000008781c */ /* 0x000fe40003f6f018 */
[----:B------:R-:W-:Y:S02]  /*68e0*/  CS2R R50, SRZ ;  /* 0x0000000000327805 */ /* 0x000fe4000001ff00 */
[----:B------:R-:W-:Y:S02]  /*68f0*/  LOP3.LUT P5, R103, R87, 0xff, RZ, 0xc0, !PT ;  /* 0x000000ff57677812 */ /* 0x000fe400078ac0ff */
[----:B------:R-:W-:Y:S02]  /*6900*/  CS2R R48, SRZ ;  /* 0x0000000000307805 */ /* 0x000fe4000001ff00 */
[----:B------:R-:W-:Y:S01]  /*6910*/  @P6 SHF.L.U32 R6, R83, 0x1f, RZ ;  /* 0x0000001f53066819 */ /* 0x000fe200000006ff */
[----:B------:R-:W-:Y:S01]  /*6920*/  UIMAD.WIDE.U32 UR4, UR8, UR4, URZ ;  /* 0x00000004080472a5 */ /* 0x000fe2000f8e00ff */
[----:B------:R-:W-:Y:S02]  /*6930*/  SEL R3, RZ, 0xffffffff, P4 ;  /* 0xffffffffff037807 */ /* 0x000fe40002000000 */
[----:B------:R-:W3:Y:S01]  /*6940*/  @P6 SYNCS.PHASECHK.TRANS64.TRYWAIT P1, [UR49+0x80], R6 ;  /* 0x00008006ff0065a7 */ /* 0x000ee20008021131 */
[----:B------:R-:W-:Y:S01]  /*6950*/  UISETP.NE.AND UP0, UPT, UR12, 0x1, UPT ;  /* 0x000000010c00788c */ /* 0x000fe2000bf05270 */
[----:B------:R-:W-:Y:S02]  /*6960*/  P2R R104, PR, RZ, 0x40 ;  /* 0x00000040ff687803 */ /* 0x000fe40000000000 */
[----:B------:R-:W-:Y:S01]  /*6970*/  UMOV UR4, UR5 ;  /* 0x0000000500047c82 */ /* 0x000fe20008000000 */
[----:B------:R-:W-:Y:S01]  /*6980*/  @P3 SEL R3, R4, R3, !P5 ;  /* 0x0000000304033207 */ /* 0x000fe20006800000 */
[----:B------:R-:W-:Y:S03]  /*6990*/  USHF.R.U32.HI UR4, URZ, UR6, UR4 ;  /* 0x00000006ff047299 */ /* 0x000fe60008011604 */
[----:B------:R-:W-:Y:S01]  /*69a0*/  LOP3.LUT R3, R3, 0x1, RZ, 0xc0, !PT ;  /* 0x0000000103037812 */ /* 0x000fe200078ec0ff */
[----:B------:R-:W-:Y:S02]  /*69b0*/  USEL UR4, UR8, UR4, !UP0 ;  /* 0x0000000408047287 */ /* 0x000fe4000c000000 */
[----:B------:R-:W-:Y:S01]  /*69c0*/  UISETP.NE.AND UP0, UPT, UR9, 0x1, UPT ;  /* 0x000000010900788c */ /* 0x000fe2000bf05270 */
[----:B------:R4:W2:Y:S03]  /*69d0*/  SYNCS.PHASECHK.TRANS64.TRYWAIT P0, [R105+URZ+0xe0], R0 ;  /* 0x0000e000690075a7 */ /* 0x0008a600080011ff */
[----:B------:R-:W-:Y:S02]  /*69e0*/  IMAD.U32 R101, RZ, RZ, UR4 ;  /* 0x00000004ff657e24 */ /* 0x000fe4000f8e00ff */
[----:B------:R-:W-:Y:S01]  /*69f0*/  PLOP3.LUT P2, PT, PT, PT, UP0, 0x80, 0x8 ;  /* 0x000000000008781c */ /* 0x000fe20003f4f008 */
[----:B------:R-:W-:Y:S02]  /*6a00*/  IMAD R5, RZ, RZ, -UR4 ;  /* 0x80000004ff057e24 */ /* 0x000fe4000f8e02ff */
[----:B------:R-:W-:Y:S02]  /*6a10*/  IMAD.U32 R99, RZ, RZ, UR4 ;  /* 0x00000004ff637e24 */ /* 0x000fe4000f8e00ff */
[----:B------:R-:W-:Y:S01]  /*6a20*/  IMAD R102, R5, UR12, R102 ;  /* 0x0000000c05667c24 */ /* 0x000fe2000f8e0266 */
[----:B---3--:R-:W-:Y:S01]  /*6a30*/  @P6 SEL R46, RZ, 0x1, !P1 ;  /* 0x00000001ff2e6807 */ /* 0x008fe20004800000 */
[----:B-1----:R-:W-:Y:S07]  /*6a40*/  UIMAD.WIDE.U32 UR6, UR4, UR10, URZ ;  /* 0x0000000a040672a5 */ /* 0x002fee000f8e00ff */
[----:B------:R-:W-:Y:S02]  /*6a50*/  UMOV UR5, UR7 ;  /* 0x0000000700057c82 */ /* 0x000fe40008000000 */
[----:B------:R-:W-:Y:S06]  /*6a60*/  USHF.R.U32.HI UR5, URZ, UR11, UR5 ;  /* 0x0000000bff057299 */ /* 0x000fec0008011605 */
[----:B------:R-:W-:Y:S02]  /*6a70*/  SEL R101, R101, UR5, !P2 ;  /* 0x0000000565657c07 */ /* 0x000fe4000d000000 */
[----:B------:R-:W-:Y:S03]  /*6a80*/  ISETP.NE.U32.AND P2, PT, R3, 0x1, PT ;  /* 0x000000010300780c */ /* 0x000fe60003f45070 */
[----:B------:R-:W-:Y:S01]  /*6a90*/  IMAD.MOV R4, RZ, RZ, -R101 ;  /* 0x000000ffff047224 */ /* 0x000fe200078e0a65 */
[----:B------:R-:W-:Y:S03]  /*6aa0*/  P2R R68, PR, RZ, 0x4 ;  /* 0x00000004ff447803 */ /* 0x000fe60000000000 */
[----:B------:R-:W-:Y:S01]  /*6ab0*/  IMAD R99, R4, UR9, R99 ;  /* 0x0000000904637c24 */ /* 0x000fe2000f8e0263 */
[----:B--2-4-:R-:W-:Y:S06]  /*6ac0*/  @!P6 BRA `(.L_x_106) ;  /* 0x000000000058e947 */ /* 0x014fec0003800000 */
[----:B------:R-:W-:Y:S01]  /*6ad0*/  IMAD.MOV.U32 R75, RZ, RZ, RZ ;  /* 0x000000ffff4b7224 */ /* 0x000fe200078e00ff */
[----:B------:R-:W-:Y:S01]  /*6ae0*/  ISETP.NE.AND P1, PT, R46, RZ, PT ;  /* 0x000000ff2e00720c */ /* 0x000fe20003f25270 */
[----:B------:R-:W-:Y:S01]  /*6af0*/  BSSY B0, `(.L_x_107) ;  /* 0x000000c000007945 */ /* 0x000fe20003800000 */
[----:B------:R-:W-:Y:S02]  /*6b00*/  CS2R R50, SRZ ;  /* 0x0000000000327805 */ /* 0x000fe4000001ff00 */
[----:B------:R-:W-:Y:S02]  /*6b10*/  CS2R R48, SRZ ;  /* 0x0000000000307805 */ /* 0x000fe4000001ff00 */
[----:B------:R-:W-:Y:S02]  /*6b20*/  CS2R R58, SRZ ;  /* 0x00000000003a7805 */ /* 0x000fe4000001ff00 */
[----:B------:R-:W-:Y:S02]  /*6b30*/  CS2R R56, SRZ ;  /* 0x0000000000387805 */ /* 0x000fe4000001ff00 */
[----:B------:R-:W-:Y:S02]  /*6b40*/  CS2R R66, SRZ ;  /* 0x0000000000427805 */ /* 0x000fe4000001ff00 */
[----:B------:R-:W-:Y:S02]  /*6b50*/  CS2R R64, SRZ ;  /* 0x0000000000407805 */ /* 0x000fe4000001ff00 */
[----:B------:R-:W-:Y:S01]  /*6b60*/  CS2R R72, SRZ ;  /* 0x0000000000487805 */ /* 0x000fe2000001ff00 */
[----:B------:R-:W-:Y:S06]  /*6b70*/  @P1 BRA `(.L_x_108) ;  /* 0x00000000000c1947 */ /* 0x000fec0003800000 */
[----:B------:R-:W-:Y:S04]  /*6b80*/  SHF.L.U32 R3, R83, 0x1f, RZ ;  /* 0x0000001f53037819 */ /* 0x000fe800000006ff */
[----:B------:R-:W1:Y:S02]  /*6b90*/  SYNCS.PHASECHK.TRANS64.TRYWAIT P1, [UR49+0x80], R3 ;  /* 0x00008003ff0075a7 */ /* 0x000e640008021131 */
[----:B-1----:R-:W-:Y:S05]  /*6ba0*/  @!P1 BRA `(.L_x_109) ;  /* 0x0000003c00d09947 */ /* 0x002fea0003800000 */
.L_x_108:
[----:B------:R-:W-:Y:S05]  /*6bb0*/  BSYNC B0 ;  /* 0x0000000000007941 */ /* 0x000fea0003800000 */
.L_x_107:
[----:B------:R-:W-:Y:S01]  /*6bc0*/  ISETP.NE.AND P1, PT, R68, RZ, PT ;  /* 0x000000ff4400720c */ /* 0x000fe20003f25270 */
[----:B------:R-:W-:Y:S11]  /*6bd0*/  HFMA2 R47, -RZ, RZ, 0, 5.9604644775390625e-08 ;  /* 0x00000001ff2f7431 */ /* 0x000ff600000001ff */
[----:B------:R-:W-:Y:S01]  /*6be0*/  @!UPT UIADD3 URZ, UPT, UPT, URZ, URZ, URZ ;  /* 0x000000fffffff290 */ /* 0x000fe2000fffe0ff */
[----:B------:R2:W3:Y:S04]  /*6bf0*/  @P1 LDS.128 R48, [R84] ;  /* 0x0000000054301984 */ /* 0x0004e80000000c00 */
[----:B------:R2:W4:Y:S04]  /*6c00*/  @P1 LDS.128 R56, [R100+0x10] ;  /* 0x0000100064381984 */ /* 0x0005280000000c00 */
[----:B------:R2:W1:Y:S04]  /*6c10*/  @P1 LDS.128 R64, [R98+0x20] ;  /* 0x0000200062401984 */ /* 0x0004680000000c00 */
[----:B------:R2:W1:Y:S02]  /*6c20*/  @P1 LDS.128 R72, [R106+0x30] ;  /* 0x000030006a481984 */ /* 0x0004640000000c00 */
.L_x_106:
[----:B------:R-:W-:Y:S05]  /*6c30*/  BSYNC B1 ;  /* 0x0000000000017941 */ /* 0x000fea0003800000 */
.L_x_105:
[----:B-1----:R-:W-:Y:S04]  /*6c40*/  SHF.R.U32.HI R3, RZ, 0x15, R39 ;  /* 0x00000015ff037819 */ /* 0x002fe80000011627 */
[----:B------:R-:W-:Y:S01]  /*6c50*/  LOP3.LUT P1, RZ, R3, 0x3, R88, 0x48, !PT ;  /* 0x0000000303ff7812 */ /* 0x000fe20007824858 */
[----:B------:R-:W-:Y:S01]  /*6c60*/  @!UPT UIADD3 URZ, UPT, UPT, URZ, URZ, URZ ;  /* 0x000000fffffff290 */ /* 0x000fe2000fffe0ff */
[----:B------:R-:W-:Y:S11]  /*6c70*/  @P0 BRA `(.L_x_110) ;  /* 0x0000000000080947 */ /* 0x000ff60003800000 */
[----:B------:R-:W1:Y:S02]  /*6c80*/  SYNCS.PHASECHK.TRANS64.TRYWAIT P0, [R105+URZ+0xe0], R0 ;  /* 0x0000e000690075a7 */ /* 0x000e6400080011ff */
[----:B-1----:R-:W-:Y:S05]  /*6c90*/  @!P0 BRA `(.L_x_111) ;  /* 0x0000003c00ac8947 */ /* 0x002fea0003800000 */
.L_x_110:
[----:B------:R-:W-:Y:S05]  /*6ca0*/  @!P1 BRA `(.L_x_112) ;  /* 0x0000000000409947 */ /* 0x000fea0003800000 */
[----:B------:R-:W1:Y:S01]  /*6cb0*/  LDCU.64 UR8, c[0x4][0x70] ;  /* 0x01000e00ff0877ac */ /* 0x000e620008000a00 */
[----:B------:R-:W-:Y:S01]  /*6cc0*/  MOV R3, 0x0 ;  /* 0x0000000000037802 */ /* 0x000fe20000000f00 */
[----:B------:R-:W-:Y:S02]  /*6cd0*/  HFMA2 R12, -RZ, RZ, 0, 5.9604644775390625e-08 ;  /* 0x00000001ff0c7431 */ /* 0x000fe400000001ff */
[----:B------:R-:W-:Y:S02]  /*6ce0*/  IMAD.MOV.U32 R8, RZ, RZ, 0x192 ;  /* 0x00000192ff087424 */ /* 0x000fe400078e00ff */
[----:B------:R-:W-:Y:S01]  /*6cf0*/  IMAD.MOV.U32 R13, RZ, RZ, RZ ;  /* 0x000000ffff0d7224 */ /* 0x000fe200078e00ff */
[----:B------:R-:W5:Y:S01]  /*6d00*/  LDCU.64 UR6, c[0x4][0x78] ;  /* 0x01000f00ff0677ac */ /* 0x000f620008000a00 */
[----:B------:R-:W2:Y:S01]  /*6d10*/  LDC.64 R2, c[0x4][R3] ;  /* 0x0100000003027b82 */ /* 0x000ea20000000a00 */
[----:B------:R-:W3:Y:S01]  /*6d20*/  LDCU.64 UR4, c[0x4][0x10] ;  /* 0x01000200ff0477ac */ /* 0x000ee20008000a00 */
[----:B-1----:R-:W-:Y:S01]  /*6d30*/  MOV R5, UR9 ;  /* 0x0000000900057c02 */ /* 0x002fe20008000f00 */
[----:B------:R-:W-:Y:S01]  /*6d40*/  IMAD.U32 R4, RZ, RZ, UR8 ;  /* 0x00000008ff047e24 */ /* 0x000fe2000f8e00ff */
[----:B-----5:R-:W-:Y:S01]  /*6d50*/  MOV R7, UR7 ;  /* 0x0000000700077c02 */ /* 0x020fe20008000f00 */
[----:B------:R-:W-:Y:S01]  /*6d60*/  IMAD.U32 R6, RZ, RZ, UR6 ;  /* 0x00000006ff067e24 */ /* 0x000fe2000f8e00ff */
[----:B---3--:R-:W-:Y:S01]  /*6d70*/  MOV R11, UR5 ;  /* 0x00000005000b7c02 */ /* 0x008fe20008000f00 */
[----:B------:R-:W-:Y:S02]  /*6d80*/  IMAD.U32 R10, RZ, RZ, UR4 ;  /* 0x00000004ff0a7e24 */ /* 0x000fe4000f8e00ff */
[----:B------:R-:W-:Y:S07]  /*6d90*/  LEPC R20, `(.L_x_112) ;  /* 0x000000001014794e */ /* 0x000fee0000000000 */
[----:B--2-4-:R-:W-:Y:S05]  /*6da0*/  CALL.ABS.NOINC R2 ;  /* 0x0000000002007343 */ /* 0x014fea0003c00000 */
.L_x_112:
[C---:B---3--:R-:W-:Y:S01]  /*6db0*/  SHF.L.U32 R40, R48.reuse, 0x10, RZ ;  /* 0x0000001030287819 */ /* 0x048fe200000006ff */
[----:B------:R-:W-:Y:S05]  /*6dc0*/  WARPSYNC.ALL ;  /* 0x0000000000007948 */ /* 0x000fea0003800000 */
[----:B------:R-:W-:Y:S01]  /*6dd0*/  R2UR UR4, R39 ;  /* 0x00000000270472ca */ /* 0x000fe200000e0000 */
[----:B------:R-:W-:Y:S01]  /*6de0*/  BSSY.RECONVERGENT B0, `(.L_x_113) ;  /* 0x000008a000007945 */ /* 0x000fe20003800200 */
[----:B------:R-:W-:Y:S02]  /*6df0*/  LOP3.LUT R43, R48, 0xffff0000, RZ, 0xc0, !PT ;  /* 0xffff0000302b7812 */ /* 0x000fe400078ec0ff */
[----:B------:R-:W-:Y:S02]  /*6e00*/  LOP3.LUT R42, R49, 0xffff0000, RZ, 0xc0, !PT ;  /* 0xffff0000312a7812 */ /* 0x000fe400078ec0ff */
[----:B------:R-:W-:Y:S02]  /*6e10*/  SHF.L.U32 R45, R51, 0x10, RZ ;  /* 0x00000010332d7819 */ /* 0x000fe400000006ff */
[----:B------:R-:W-:Y:S02]  /*6e20*/  LOP3.LUT R44, R75, 0xffff0000, RZ, 0xc0, !PT ;  /* 0xffff00004b2c7812 */ /* 0x000fe400078ec0ff */
[----:B------:R-:W-:Y:S03]  /*6e30*/  ISETP.NE.AND P0, PT, R86, RZ, PT ;  /* 0x000000ff5600720c */ /* 0x000fe60003f05270 */
[----:B------:R-:W1:Y:S02]  /*6e40*/  LDTM.x32 R4, tmem[UR4] ;  /* 0x00000004000479ee */ /* 0x000e6400082c0000 */
[C---:B-1----:R-:W-:Y:S01]  /*6e50*/  FMUL R0, R38.reuse, R4 ;  /* 0x0000000426007220 */ /* 0x042fe20000400000 */
[C---:B------:R-:W-:Y:S01]  /*6e60*/  FMUL R2, R38.reuse, R5 ;  /* 0x0000000526027220 */ /* 0x040fe20000400000 */
[C---:B------:R-:W-:Y:S01]  /*6e70*/  FMUL R3, R38.reuse, R6 ;  /* 0x0000000626037220 */ /* 0x040fe20000400000 */
[----:B------:R-:W-:Y:S01]  /*6e80*/  FMUL R7, R38, R7 ;  /* 0x0000000726077220 */ /* 0x000fe20000400000 */
[----:B------:R-:W-:Y:S01]  /*6e90*/  FFMA R0, R41, R40, R0 ;  /* 0x0000002829007223 */ /* 0x000fe20000000000 */
[----:B------:R-:W-:Y:S01]  /*6ea0*/  SHF.L.U32 R40, R49, 0x10, RZ ;  /* 0x0000001031287819 */ /* 0x000fe200000006ff */
[C---:B------:R-:W-:Y:S01]  /*6eb0*/  FFMA R2, R41.reuse, R43, R2 ;  /* 0x0000002b29027223 */ /* 0x040fe20000000002 */
[----:B------:R-:W-:Y:S01]  /*6ec0*/  SHF.L.U32 R43, R50, 0x10, RZ ;  /* 0x00000010322b7819 */ /* 0x000fe200000006ff */
[C---:B------:R-:W-:Y:S01]  /*6ed0*/  FMUL R4, R38.reuse, R8 ;  /* 0x0000000826047220 */ /* 0x040fe20000400000 */
[----:B------:R-:W-:Y:S01]  /*6ee0*/  FMUL R5, R38, R9 ;  /* 0x0000000926057220 */ /* 0x000fe20000400000 */
[C---:B------:R-:W-:Y:S01]  /*6ef0*/  FFMA R3, R41.reuse, R40, R3 ;  /* 0x0000002829037223 */ /* 0x040fe20000000003 */
[----:B------:R-:W-:Y:S01]  /*6f00*/  LOP3.LUT R40, R50, 0xffff0000, RZ, 0xc0, !PT ;  /* 0xffff000032287812 */ /* 0x000fe200078ec0ff */
[----:B------:R-:W-:Y:S01]  /*6f10*/  FFMA R7, R41, R42, R7 ;  /* 0x0000002a29077223 */ /* 0x000fe20000000007 */
[----:B------:R-:W-:Y:S01]  /*6f20*/  LOP3.LUT R42, R51, 0xffff0000, RZ, 0xc0, !PT ;  /* 0xffff0000332a7812 */ /* 0x000fe200078ec0ff */
[----:B------:R-:W-:Y:S01]  /*6f30*/  FMUL R6, R38, R10 ;  /* 0x0000000a26067220 */ /* 0x000fe20000400000 */
[----:B------:R-:W-:Y:S01]  /*6f40*/  F2FP.BF16.F32.PACK_AB R52, R2, R0 ;  /* 0x000000000234723e */ /* 0x000fe200000010ff */
[----:B------:R-:W-:Y:S01]  /*6f50*/  FMUL R11, R38, R11 ;  /* 0x0000000b260b7220 */ /* 0x000fe20000400000 */
[----:B------:R-:W-:Y:S01]  /*6f60*/  F2FP.BF16.F32.PACK_AB R53, R7, R3 ;  /* 0x000000030735723e */ /* 0x000fe200000010ff */
[----:B------:R-:W-:Y:S01]  /*6f70*/  FFMA R4, R41, R43, R4 ;  /* 0x0000002b29047223 */ /* 0x000fe20000000004 */
[----:B----4-:R-:W-:Y:S01]  /*6f80*/  SHF.L.U32 R43, R57, 0x10, RZ ;  /* 0x00000010392b7819 */ /* 0x010fe200000006ff */
[C---:B------:R-:W-:Y:S01]  /*6f90*/  FFMA R5, R41.reuse, R40, R5 ;  /* 0x0000002829057223 */ /* 0x040fe20000000005 */
[C---:B------:R-:W-:Y:S01]  /*6fa0*/  SHF.L.U32 R40, R56.reuse, 0x10, RZ ;  /* 0x0000001038287819 */ /* 0x040fe200000006ff */
[----:B------:R-:W-:Y:S01]  /*6fb0*/  FFMA R6, R41, R45, R6 ;  /* 0x0000002d29067223 */ /* 0x000fe20000000006 */
[----:B------:R-:W-:Y:S01]  /*6fc0*/  SHF.L.U32 R45, R59, 0x10, RZ ;  /* 0x000000103b2d7819 */ /* 0x000fe200000006ff */
[----:B------:R-:W-:Y:S01]  /*6fd0*/  FFMA R11, R41, R42, R11 ;  /* 0x0000002a290b7223 */ /* 0x000fe2000000000b */
[----:B------:R-:W-:Y:S01]  /*6fe0*/  LOP3.LUT R42, R56, 0xffff0000, RZ, 0xc0, !PT ;  /* 0xffff0000382a7812 */ /* 0x000fe200078ec0ff */
[C---:B------:R-:W-:Y:S01]  /*6ff0*/  FMUL R8, R38.reuse, R12 ;  /* 0x0000000c26087220 */ /* 0x040fe20000400000 */
[----:B------:R-:W-:Y:S01]  /*7000*/  F2FP.BF16.F32.PACK_AB R54, R5, R4 ;  /* 0x000000040536723e */ /* 0x000fe200000010ff */
[C---:B------:R-:W-:Y:S01]  /*7010*/  FMUL R9, R38.reuse, R13 ;  /* 0x0000000d26097220 */ /* 0x040fe20000400000 */
[----:B------:R-:W-:Y:S01]  /*7020*/  F2FP.BF16.F32.PACK_AB R55, R11, R6 ;  /* 0x000000060b37723e */ /* 0x000fe200000010ff */
[----:B------:R-:W-:Y:S01]  /*7030*/  FMUL R10, R38, R14 ;  /* 0x0000000e260a7220 */ /* 0x000fe20000400000 */
[----:B------:R-:W-:Y:S01]  /*7040*/  FFMA R8, R41, R40, R8 ;  /* 0x0000002829087223 */ /* 0x000fe20000000008 */
[----:B------:R-:W-:Y:S01]  /*7050*/  LOP3.LUT R40, R57, 0xffff0000, RZ, 0xc0, !PT ;  /* 0xffff000039287812 */ /* 0x000fe200078ec0ff */
[C---:B------:R-:W-:Y:S01]  /*7060*/  FFMA R9, R41.reuse, R42, R9 ;  /* 0x0000002a29097223 */ /* 0x040fe20000000009 */
[----:B------:R-:W-:Y:S01]  /*7070*/  LOP3.LUT R42, R58, 0xffff0000, RZ, 0xc0, !PT ;  /* 0xffff00003a2a7812 */ /* 0x000fe200078ec0ff */
[----:B------:R-:W-:Y:S01]  /*7080*/  FMUL R15, R38, R15 ;  /* 0x0000000f260f7220 */ /* 0x000fe20000400000 */
[----:B------:R-:W-:Y:S01]  /*7090*/  FFMA R10, R41, R43, R10 ;  /* 0x0000002b290a7223 */ /* 0x000fe2000000000a */
[----:B------:R-:W-:Y:S01]  /*70a0*/  SHF.L.U32 R43, R58, 0x10, RZ ;  /* 0x000000103a2b7819 */ /* 0x000fe200000006ff */
[C---:B------:R-:W-:Y:S01]  /*70b0*/  FMUL R12, R38.reuse, R16 ;  /* 0x00000010260c7220 */ /* 0x040fe20000400000 */
[----:B------:R-:W-:Y:S01]  /*70c0*/  F2FP.BF16.F32.PACK_AB R60, R9, R8 ;  /* 0x00000008093c723e */ /* 0x000fe200000010ff */
[----:B------:R-:W-:Y:S01]  /*70d0*/  FFMA R15, R41, R40, R15 ;  /* 0x00000028290f7223 */ /* 0x000fe2000000000f */
[----:B------:R-:W-:Y:S01]  /*70e0*/  LOP3.LUT R40, R59, 0xffff0000, RZ, 0xc0, !PT ;  /* 0xffff00003b287812 */ /* 0x000fe200078ec0ff */
[C---:B------:R-:W-:Y:S01]  /*70f0*/  FMUL R13, R38.reuse, R17 ;  /* 0x00000011260d7220 */ /* 0x040fe20000400000 */
[C---:B------:R-:W-:Y:S01]  /*7100*/  FMUL R14, R38.reuse, R18 ;  /* 0x00000012260e7220 */ /* 0x040fe20000400000 */
[----:B------:R-:W-:Y:S01]  /*7110*/  FMUL R19, R38, R19 ;  /* 0x0000001326137220 */ /* 0x000fe20000400000 */
[----:B------:R-:W-:Y:S01]  /*7120*/  F2FP.BF16.F32.PACK_AB R61, R15, R10 ;  /* 0x0000000a0f3d723e */ /* 0x000fe200000010ff */
[C---:B------:R-:W-:Y:S01]  /*7130*/  FFMA R12, R41.reuse, R43, R12 ;  /* 0x0000002b290c7223 */ /* 0x040fe2000000000c */
[C---:B------:R-:W-:Y:S01]  /*7140*/  SHF.L.U32 R43, R64.reuse, 0x10, RZ ;  /* 0x00000010402b7819 */ /* 0x040fe200000006ff */
[----:B------:R-:W-:Y:S01]  /*7150*/  FFMA R13, R41, R42, R13 ;  /* 0x0000002a290d7223 */ /* 0x000fe2000000000d */
[----:B------:R-:W-:Y:S01]  /*7160*/  LOP3.LUT R42, R65, 0xffff0000, RZ, 0xc0, !PT ;  /* 0xffff0000412a7812 */ /* 0x000fe200078ec0ff */
[----:B------:R-:W-:Y:S01]  /*7170*/  FFMA R14, R41, R45, R14 ;  /* 0x0000002d290e7223 */ /* 0x000fe2000000000e */
[----:B------:R-:W-:Y:S01]  /*7180*/  SHF.L.U32 R45, R65, 0x10, RZ ;  /* 0x00000010412d7819 */ /* 0x000fe200000006ff */
[----:B------:R1:W-:Y:S01]  /*7190*/  STS.128 [R84], R52 ;  /* 0x0000003454007388 */ /* 0x0003e20000000c00 */
[----:B------:R-:W-:Y:S01]  /*71a0*/  F2FP.BF16.F32.PACK_AB R62, R13, R12 ;  /* 0x0000000c0d3e723e */ /* 0x000fe200000010ff */
[----:B------:R-:W-:Y:S01]  /*71b0*/  FFMA R19, R41, R40, R19 ;  /* 0x0000002829137223 */ /* 0x000fe20000000013 */
[----:B------:R-:W-:Y:S01]  /*71c0*/  LOP3.LUT R40, R64, 0xffff0000, RZ, 0xc0, !PT ;  /* 0xffff000040287812 */ /* 0x000fe200078ec0ff */
[C---:B------:R-:W-:Y:S01]  /*71d0*/  FMUL R16, R38.reuse, R20 ;  /* 0x0000001426107220 */ /* 0x040fe20000400000 */
[C---:B------:R-:W-:Y:S01]  /*71e0*/  FMUL R17, R38.reuse, R21 ;  /* 0x0000001526117220 */ /* 0x040fe20000400000 */
[C---:B------:R-:W-:Y:S01]  /*71f0*/  FMUL R18, R38.reuse, R22 ;  /* 0x0000001626127220 */ /* 0x040fe20000400000 */
[----:B------:R-:W-:Y:S01]  /*7200*/  F2FP.BF16.F32.PACK_AB R63, R19, R14 ;  /* 0x0000000e133f723e */ /* 0x000fe200000010ff */
[----:B------:R-:W-:Y:S01]  /*7210*/  FMUL R23, R38, R23 ;  /* 0x0000001726177220 */ /* 0x000fe20000400000 */
[----:B------:R-:W-:Y:S01]  /*7220*/  FFMA R16, R41, R43, R16 ;  /* 0x0000002b29107223 */ /* 0x000fe20000000010 */
[----:B------:R-:W-:Y:S01]  /*7230*/  SHF.L.U32 R43, R67, 0x10, RZ ;  /* 0x00000010432b7819 */ /* 0x000fe200000006ff */
[C---:B------:R-:W-:Y:S01]  /*7240*/  FFMA R17, R41.reuse, R40, R17 ;  /* 0x0000002829117223 */ /* 0x040fe20000000011 */
[----:B------:R1:W-:Y:S01]  /*7250*/  STS.128 [R100+0x10], R60 ;  /* 0x0000103c64007388 */ /* 0x0003e20000000c00 */
        /* <DEDUP_REMOVED lines=8> */
[C---:B------:R-:W-:Y:S01]  /*72e0*/  FMUL R22, R38.reuse, R26 ;  /* 0x0000001a26167220 */ /* 0x040fe20000400000 */
[----:B------:R-:W-:Y:S01]  /*72f0*/  FFMA R20, R41, R40, R20 ;  /* 0x0000002829147223 */ /* 0x000fe20000000014 */
[----:B------:R-:W-:Y:S01]  /*7300*/  LOP3.LUT R40, R67, 0xffff0000, RZ, 0xc0, !PT ;  /* 0xffff000043287812 */ /* 0x000fe200078ec0ff */
[C---:B------:R-:W-:Y:S01]  /*7310*/  FFMA R21, R41.reuse, R42, R21 ;  /* 0x0000002a29157223 */ /* 0x040fe20000000015 */
[C---:B------:R-:W-:Y:S01]  /*7320*/  FFMA R22, R41.reuse, R43, R22 ;  /* 0x0000002b29167223 */ /* 0x040fe20000000016 */
[----:B------:R-:W-:Y:S01]  /*7330*/  FMUL R27, R38, R27 ;  /* 0x0000001b261b7220 */ /* 0x000fe20000400000 */
[----:B------:R-:W-:Y:S01]  /*7340*/  SHF.L.U32 R43, R72, 0x10, RZ ;  /* 0x00000010482b7819 */ /* 0x000fe200000006ff */
[----:B------:R-:W-:Y:S01]  /*7350*/  FMUL R24, R38, R28 ;  /* 0x0000001c26187220 */ /* 0x000fe20000400000 */
[----:B------:R-:W-:Y:S01]  /*7360*/  LOP3.LUT R42, R72, 0xffff0000, RZ, 0xc0, !PT ;  /* 0xffff0000482a7812 */ /* 0x000fe200078ec0ff */
[C---:B------:R-:W-:Y:S01]  /*7370*/  FMUL R25, R38.reuse, R29 ;  /* 0x0000001d26197220 */ /* 0x040fe20000400000 */
[C---:B------:R-:W-:Y:S01]  /*7380*/  FMUL R26, R38.reuse, R30 ;  /* 0x0000001e261a7220 */ /* 0x040fe20000400000 */
[C---:B------:R-:W-:Y:S01]  /*7390*/  FFMA R27, R41.reuse, R40, R27 ;  /* 0x00000028291b7223 */ /* 0x040fe2000000001b */
[----:B------:R-:W-:Y:S01]  /*73a0*/  FFMA R24, R41, R43, R24 ;  /* 0x0000002b29187223 */ /* 0x000fe20000000018 */
[----:B------:R-:W-:Y:S01]  /*73b0*/  LOP3.LUT R40, R73, 0xffff0000, RZ, 0xc0, !PT ;  /* 0xffff000049287812 */ /* 0x000fe200078ec0ff */
[C---:B------:R-:W-:Y:S01]  /*73c0*/  FFMA R25, R41.reuse, R42, R25 ;  /* 0x0000002a29197223 */ /* 0x040fe20000000019 */
[----:B------:R-:W-:Y:S01]  /*73d0*/  FMUL R31, R38, R31 ;  /* 0x0000001f261f7220 */ /* 0x000fe20000400000 */
[----:B------:R-:W-:Y:S01]  /*73e0*/  SHF.L.U32 R43, R74, 0x10, RZ ;  /* 0x000000104a2b7819 */ /* 0x000fe200000006ff */
[----:B------:R-:W-:Y:S01]  /*73f0*/  FFMA R26, R41, R45, R26 ;  /* 0x0000002d291a7223 */ /* 0x000fe2000000001a */
[----:B------:R-:W-:Y:S01]  /*7400*/  FMUL R28, R38, R32 ;  /* 0x00000020261c7220 */ /* 0x000fe20000400000 */
[----:B------:R-:W-:Y:S01]  /*7410*/  LOP3.LUT R42, R74, 0xffff0000, RZ, 0xc0, !PT ;  /* 0xffff00004a2a7812 */ /* 0x000fe200078ec0ff */
[C---:B------:R-:W-:Y:S01]  /*7420*/  FMUL R29, R38.reuse, R33 ;  /* 0x00000021261d7220 */ /* 0x040fe20000400000 */
[----:B------:R-:W-:Y:S01]  /*7430*/  SHF.L.U32 R45, R75, 0x10, RZ ;  /* 0x000000104b2d7819 */ /* 0x000fe200000006ff */
[C---:B------:R-:W-:Y:S01]  /*7440*/  FMUL R30, R38.reuse, R34 ;  /* 0x00000022261e7220 */ /* 0x040fe20000400000 */
[----:B------:R-:W-:Y:S01]  /*7450*/  FFMA R31, R41, R40, R31 ;  /* 0x00000028291f7223 */ /* 0x000fe2000000001f */
[----:B------:R-:W-:Y:S01]  /*7460*/  FMUL R35, R38, R35 ;  /* 0x0000002326237220 */ /* 0x000fe20000400000 */
[----:B------:R-:W-:Y:S01]  /*7470*/  F2FP.BF16.F32.PACK_AB R109, R23, R18 ;  /* 0x00000012176d723e */ /* 0x000fe200000010ff */
[----:B------:R-:W-:Y:S01]  /*7480*/  FFMA R28, R41, R43, R28 ;  /* 0x0000002b291c7223 */ /* 0x000fe2000000001c */
[----:B------:R-:W-:Y:S01]  /*7490*/  F2FP.BF16.F32.PACK_AB R110, R21, R20 ;  /* 0x00000014156e723e */ /* 0x000fe200000010ff */
[----:B------:R-:W-:Y:S01]  /*74a0*/  FFMA R29, R41, R42, R29 ;  /* 0x0000002a291d7223 */ /* 0x000fe2000000001d */
[----:B------:R-:W-:Y:S01]  /*74b0*/  F2FP.BF16.F32.PACK_AB R111, R27, R22 ;  /* 0x000000161b6f723e */ /* 0x000fe200000010ff */
[C---:B------:R-:W-:Y:S01]  /*74c0*/  FFMA R30, R41.reuse, R45, R30 ;  /* 0x0000002d291e7223 */ /* 0x040fe2000000001e */
[----:B------:R-:W-:Y:S01]  /*74d0*/  FFMA R35, R41, R44, R35 ;  /* 0x0000002c29237223 */ /* 0x000fe20000000023 */
[----:B------:R-:W-:Y:S02]  /*74e0*/  F2FP.BF16.F32.PACK_AB R112, R25, R24 ;  /* 0x000000181970723e */ /* 0x000fe400000010ff */
[----:B------:R1:W-:Y:S01]  /*74f0*/  STS.128 [R98+0x20], R108 ;  /* 0x0000206c62007388 */ /* 0x0003e20000000c00 */
[----:B------:R-:W-:Y:S02]  /*7500*/  F2FP.BF16.F32.PACK_AB R113, R31, R26 ;  /* 0x0000001a1f71723e */ /* 0x000fe400000010ff */
[----:B------:R-:W-:Y:S02]  /*7510*/  F2FP.BF16.F32.PACK_AB R114, R29, R28 ;  /* 0x0000001c1d72723e */ /* 0x000fe400000010ff */
[----:B------:R-:W-:Y:S05]  /*7520*/  F2FP.BF16.F32.PACK_AB R115, R35, R30 ;  /* 0x0000001e2373723e */ /* 0x000fea00000010ff */
[----:B------:R1:W-:Y:S01]  /*7530*/  STS.128 [R106+0x30], R112 ;  /* 0x000030706a007388 */ /* 0x0003e20000000c00 */
[----:B------:R-:W-:Y:S01]  /*7540*/  @!PT LDS RZ, [RZ] ;  /* 0x00000000fffff984 */ /* 0x000fe20000000800 */
[----:B------:R-:W-:Y:S01]  /*7550*/  @!PT LDS RZ, [RZ] ;  /* 0x00000000fffff984 */ /* 0x000fe20000000800 */
[----:B------:R-:W-:Y:S01]  /*7560*/  @!PT LDS RZ, [RZ] ;  /* 0x00000000fffff984 */ /* 0x000fe20000000800 */
[----:B------:R-:W-:Y:S01]  /*7570*/  @!PT LDS RZ, [RZ] ;  /* 0x00000000fffff984 */ /* 0x000fe20000000800 */
[----:B------:R3:W-:Y:S07]  /*7580*/  MEMBAR.ALL.CTA ;  /* 0x0000000000007992 */ /* 0x0007ee0000008000 */
[----:B---3--:R-:W3:Y:S02]  /*7590*/  FENCE.VIEW.ASYNC.S ;  /* 0x00000000000073c6 */ /* 0x008ee40000000000 */
[----:B---3--:R-:W-:Y:S06]  /*75a0*/  BAR.SYNC.DEFER_BLOCKING 0x1, 0x80 ;  /* 0x0042000000007b1d */ /* 0x008fec0000010000 */
[----:B------:R-:W-:Y:S05]  /*75b0*/  @P0 BRA `(.L_x_114) ;  /* 0x0000000000300947 */ /* 0x000fea0003800000 */
[----:B------:R-:W3:Y:S01]  /*75c0*/  LDCU.64 UR6, c[0x0][0x348] ;  /* 0x00006900ff0677ac */ /* 0x000ee20008000a00 */
[----:B------:R-:W-:Y:S02]  /*75d0*/  R2UR UR42, R102 ;  /* 0x00000000662a72ca */ /* 0x000fe400000e0000 */
[----:B------:R-:W-:Y:S01]  /*75e0*/  R2UR UR43, R99 ;  /* 0x00000000632b72ca */ /* 0x000fe200000e0000 */
[----:B------:R-:W-:Y:S01]  /*75f0*/  UIADD3 UR4, UPT, UPT, UR49, 0x200, URZ ;  /* 0x0000020031047890 */ /* 0x000fe2000fffe0ff */
[----:B------:R-:W-:Y:S05]  /*7600*/  R2UR UR44, R101 ;  /* 0x00000000652c72ca */ /* 0x000fea00000e0000 */
[----:B------:R-:W-:Y:S05]  /*7610*/  IMAD.U32 R80, RZ, RZ, UR4 ;  /* 0x00000004ff507e24 */ /* 0x000fea000f8e00ff */
[----:B------:R-:W-:Y:S01]  /*7620*/  R2UR UR40, R80 ;  /* 0x00000000502872ca */ /* 0x000fe200000e0000 */
[----:B---3--:R-:W-:Y:S04]  /*7630*/  UIADD3 UR4, UP0, UPT, UR6, 0x680, URZ ;  /* 0x0000068006047890 */ /* 0x008fe8000ff1e0ff */
[----:B------:R-:W-:Y:S09]  /*7640*/  UIADD3.X UR5, UPT, UPT, URZ, UR7, URZ, UP0, !UPT ;  /* 0x00000007ff057290 */ /* 0x000ff200087fe4ff */
[----:B------:R3:W-:Y:S01]  /*7650*/  UTMASTG.4D.IM2COL [UR40], [UR4] ;  /* 0x00000028040073b5 */ /* 0x0007e20008058000 */
[----:B------:R0:W-:Y:S01]  /*7660*/  UTMACMDFLUSH ;  /* 0x00000000000079b7 */ /* 0x0001e20000000000 */
[----:B---3--:R-:W-:Y:S04]  /*7670*/  DEPBAR.LE SB0, 0x1 ;  /* 0x000080400000791a */ /* 0x008fe80000000000 */
.L_x_114:
[----:B------:R-:W-:Y:S05]  /*7680*/  BSYNC.RECONVERGENT B0 ;  /* 0x0000000000007941 */ /* 0x000fea0003800200 */
.L_x_113:
[----:B------:R-:W-:Y:S01]  /*7690*/  BAR.SYNC.DEFER_BLOCKING 0x1, 0x80 ;  /* 0x0042000000007b1d */ /* 0x000fe20000010000 */
[----:B------:R-:W-:Y:S01]  /*76a0*/  ISETP.NE.AND P1, PT, R104, RZ, PT ;  /* 0x000000ff6800720c */ /* 0x000fe20003f25270 */
[----:B------:R-:W-:Y:S01]  /*76b0*/  UISETP.NE.AND UP0, UPT, UR53, URZ, UPT ;  /* 0x000000ff3500728c */ /* 0x000fe2000bf05270 */
[----:B------:R-:W-:Y:S11]  /*76c0*/  LEA R3, R47, UR49, 0x3 ;  /* 0x000000312f037c11 */ /* 0x000ff6000f8e18ff */
[----:B------:R-:W-:Y:S01]  /*76d0*/  @P1 SHF.L.U32 R4, R83, 0x1f, RZ ;  /* 0x0000001f53041819 */ /* 0x000fe200000006ff */
[----:B------:R-:W-:Y:S06]  /*76e0*/  BRA.U !UP0, `(.L_x_115) ;  /* 0x0000000108247547 */ /* 0x000fec000b800000 */
[----:B------:R-:W3:Y:S01]  /*76f0*/  S2R R0, SR_CgaCtaId ;  /* 0x0000000000007919 */ /* 0x000ee20000008800 */
[----:B------:R-:W-:Y:S01]  /*7700*/  IMAD.U32 R2, RZ, RZ, UR50 ;  /* 0x00000032ff027e24 */ /* 0x000fe2000f8e00ff */
[----:B------:R-:W-:Y:S04]  /*7710*/  UIADD3 UR4, UPT, UPT, UR50, 0x1, URZ ;  /* 0x0000000132047890 */ /* 0x000fe8000fffe0ff */
[----:B------:R-:W-:Y:S01]  /*7720*/  @P1 LEA R2, R2, UR49, 0x3 ;  /* 0x0000003102021c11 */ /* 0x000fe2000f8e18ff */
[----:B------:R-:W-:Y:S04]  /*7730*/  UISETP.NE.AND UP0, UPT, UR4, 0x4, UPT ;  /* 0x000000040400788c */ /* 0x000fe8000bf05270 */
[----:B------:R-:W-:Y:S01]  /*7740*/  @P1 VIADD R5, R2, 0xa0 ;  /* 0x000000a002051836 */ /* 0x000fe20000000000 */
[----:B------:R-:W-:Y:S04]  /*7750*/  USEL UR50, UR4, URZ, UP0 ;  /* 0x000000ff04327287 */ /* 0x000fe80008000000 */
[----:B---3--:R-:W-:Y:S04]  /*7760*/  @P1 PRMT R0, R0, 0x654, R5 ;  /* 0x0000065400001816 */ /* 0x008fe80000000005 */
[----:B------:R3:W-:Y:S04]  /*7770*/  @P1 SYNCS.ARRIVE.TRANS64.RED.A1T0 RZ, [R0+URZ], RZ ;  /* 0x000000ff00ff19a7 */ /* 0x0007e800081004ff */
.L_x_115:
[----:B------:R-:W4:Y:S01]  /*7780*/  @P1 SYNCS.PHASECHK.TRANS64.TRYWAIT P0, [R3+URZ+0x80], R4 ;  /* 0x00008004030015a7 */ /* 0x000f2200080011ff */
[----:B------:R-:W-:Y:S01]  /*7790*/  BSSY B1, `(.L_x_116) ;  /* 0x0000016000017945 */ /* 0x000fe20003800000 */
[----:B----4-:R-:W-:Y:S03]  /*77a0*/  @P1 SEL R46, RZ, 0x1, !P0 ;  /* 0x00000001ff2e1807 */ /* 0x010fe60004000000 */
[----:B------:R-:W-:Y:S05]  /*77b0*/  @!P1 BRA `(.L_x_117) ;  /* 0x00000000004c9947 */ /* 0x000fea0003800000 */
[----:B------:R-:W-:Y:S01]  /*77c0*/  ISETP.NE.AND P0, PT, R46, RZ, PT ;  /* 0x000000ff2e00720c */ /* 0x000fe20003f05270 */
[----:B------:R-:W-:Y:S01]  /*77d0*/  BSSY B0, `(.L_x_118) ;  /* 0x000000b000007945 */ /* 0x000fe20003800000 */
[----:B------:R-:W-:Y:S11]  /*77e0*/  ISETP.NE.AND P1, PT, R68, RZ, PT ;  /* 0x000000ff4400720c */ /* 0x000ff60003f25270 */
[----:B------:R-:W-:Y:S02]  /*77f0*/  @!UPT UIADD3 URZ, UPT, UPT, URZ, URZ, URZ ;  /* 0x000000fffffff290 */ /* 0x000fe4000fffe0ff */
[C---:B------:R-:W-:Y:S01]  /*7800*/  @P1 IMAD R6, R47.reuse, 0x2000, R84 ;  /* 0x000020002f061824 */ /* 0x040fe200078e0254 */
[C---:B------:R-:W-:Y:S01]  /*7810*/  @P1 LEA R4, R47.reuse, R98, 0xd ;  /* 0x000000622f041211 */ /* 0x040fe200078e68ff */
[C---:B------:R-:W-:Y:S02]  /*7820*/  @P1 IMAD R5, R47.reuse, 0x2000, R100 ;  /* 0x000020002f051824 */ /* 0x040fe400078e0264 */
[----:B------:R-:W-:Y:S01]  /*7830*/  @P1 IMAD R2, R47, 0x2000, R106 ;  /* 0x000020002f021824 */ /* 0x000fe200078e026a */
[----:B------:R-:W-:Y:S06]  /*7840*/  @P0 BRA `(.L_x_119) ;  /* 0x00000000000c0947 */ /* 0x000fec0003800000 */
[----:B---3--:R-:W-:Y:S04]  /*7850*/  SHF.L.U32 R0, R83, 0x1f, RZ ;  /* 0x0000001f53007819 */ /* 0x008fe800000006ff */
[----:B------:R-:W3:Y:S02]  /*7860*/  SYNCS.PHASECHK.TRANS64.TRYWAIT P0, [R3+URZ+0x80], R0 ;  /* 0x00008000030075a7 */ /* 0x000ee400080011ff */
[----:B---3--:R-:W-:Y:S05]  /*7870*/  @!P0 BRA `(.L_x_120) ;  /* 0x0000003000c88947 */ /* 0x008fea0003800000 */
.L_x_119:
[----:B------:R-:W-:Y:S05]  /*7880*/  BSYNC B0 ;  /* 0x0000000000007941 */ /* 0x000fea0003800000 */
.L_x_118:
[----:B------:R-:W-:Y:S02]  /*7890*/  ISETP.NE.AND P0, PT, R68, RZ, PT ;  /* 0x000000ff4400720c */ /* 0x000fe40003f05270 */
[----:B------:R-:W-:Y:S11]  /*78a0*/  IADD3 R47, PT, PT, R47, 0x1, RZ ;  /* 0x000000012f2f7810 */ /* 0x000ff60007ffe0ff */
[----:B------:R4:W1:Y:S04]  /*78b0*/  @P0 LDS.128 R48, [R6] ;  /* 0x0000000006300984 */ /* 0x0008680000000c00 */
[----:B------:R4:W1:Y:S04]  /*78c0*/  @P0 LDS.128 R56, [R5+0x10] ;  /* 0x0000100005380984 */ /* 0x0008680000000c00 */
[----:B------:R4:W1:Y:S04]  /*78d0*/  @P0 LDS.128 R64, [R4+0x20] ;  /* 0x0000200004400984 */ /* 0x0008680000000c00 */
[----:B------:R4:W1:Y:S02]  /*78e0*/  @P0 LDS.128 R72, [R2+0x30] ;  /* 0x0000300002480984 */ /* 0x0008640000000c00 */
.L_x_117:
[----:B------:R-:W-:Y:S05]  /*78f0*/  BSYNC B1 ;  /* 0x0000000000017941 */ /* 0x000fea0003800000 */
.L_x_116:
[----:B---3--:R-:W-:Y:S05]  /*7900*/  VIADD R3, R39, 0x20 ;  /* 0x0000002027037836 */ /* 0x008fea0000000000 */
[----:B------:R-:W-:Y:S04]  /*7910*/  SHF.R.U32.HI R3, RZ, 0x15, R3 ;  /* 0x00000015ff037819 */ /* 0x000fe80000011603 */
[----:B------:R-:W-:Y:S11]  /*7920*/  LOP3.LUT P0, RZ, R3, 0x3, R88, 0x48, !PT ;  /* 0x0000000303ff7812 */ /* 0x000ff60007804858 */
[----:B------:R-:W-:Y:S02]  /*7930*/  @!UPT UIADD3 URZ, UPT, UPT, URZ, URZ, URZ ;  /* 0x000000fffffff290 */ /* 0x000fe4000fffe0ff */
[----:B------:R-:W-:Y:S05]  /*7940*/  @!P0 BRA `(.L_x_121) ;  /* 0x0000000000408947 */ /* 0x000fea0003800000 */
[----:B------:R-:W3:Y:S01]  /*7950*/  LDCU.64 UR8, c[0x4][0x70] ;  /* 0x01000e00ff0877ac */ /* 0x000ee20008000a00 */
[----:B------:R-:W-:Y:S01]  /*7960*/  MOV R3, 0x0 ;  /* 0x0000000000037802 */ /* 0x000fe20000000f00 */
[----:B------:R-:W-:Y:S02]  /*7970*/  HFMA2 R12, -RZ, RZ, 0, 5.9604644775390625e-08 ;  /* 0x00000001ff0c7431 */ /* 0x000fe400000001ff */
[----:B------:R-:W-:Y:S02]  /*7980*/  IMAD.MOV.U32 R8, RZ, RZ, 0x192 ;  /* 0x00000192ff087424 */ /* 0x000fe400078e00ff */
[----:B------:R-:W-:Y:S01]  /*7990*/  IMAD.MOV.U32 R13, RZ, RZ, RZ ;  /* 0x000000ffff0d7224 */ /* 0x000fe200078e00ff */
[----:B------:R-:W5:Y:S01]  /*79a0*/  LDCU.64 UR6, c[0x4][0x78] ;  /* 0x01000f00ff0677ac */ /* 0x000f620008000a00 */
[----:B----4-:R-:W4:Y:S01]  /*79b0*/  LDC.64 R2, c[0x4][R3] ;  /* 0x0100000003027b82 */ /* 0x010f220000000a00 */
[----:B------:R-:W2:Y:S01]  /*79c0*/  LDCU.64 UR4, c[0x4][0x10] ;  /* 0x01000200ff0477ac */ /* 0x000ea20008000a00 */
[----:B---3--:R-:W-:Y:S01]  /*79d0*/  MOV R5, UR9 ;  /* 0x0000000900057c02 */ /* 0x008fe20008000f00 */
[----:B------:R-:W-:Y:S01]  /*79e0*/  IMAD.U32 R4, RZ, RZ, UR8 ;  /* 0x00000008ff047e24 */ /* 0x000fe2000f8e00ff */
[----:B-----5:R-:W-:Y:S01]  /*79f0*/  MOV R7, UR7 ;  /* 0x0000000700077c02 */ /* 0x020fe20008000f00 */
[----:B------:R-:W-:Y:S01]  /*7a00*/  IMAD.U32 R6, RZ, RZ, UR6 ;  /* 0x00000006ff067e24 */ /* 0x000fe2000f8e00ff */
[----:B--2---:R-:W-:Y:S01]  /*7a10*/  MOV R11, UR5 ;  /* 0x00000005000b7c02 */ /* 0x004fe20008000f00 */
[----:B------:R-:W-:Y:S02]  /*7a20*/  IMAD.U32 R10, RZ, RZ, UR4 ;  /* 0x00000004ff0a7e24 */ /* 0x000fe4000f8e00ff */
[----:B------:R-:W-:Y:S07]  /*7a30*/  LEPC R20, `(.L_x_121) ;  /* 0x000000001014794e */ /* 0x000fee0000000000 */
[----:B-1--4-:R-:W-:Y:S05]  /*7a40*/  CALL.ABS.NOINC R2 ;  /* 0x0000000002007343 */ /* 0x012fea0003c00000 */
.L_x_121:
[C---:B-1----:R-:W-:Y:S01]  /*7a50*/  SHF.L.U32 R40, R48.reuse, 0x10, RZ ;  /* 0x0000001030287819 */ /* 0x042fe200000006ff */
[----:B------:R-:W-:Y:S05]  /*7a60*/  WARPSYNC.ALL ;  /* 0x0000000000007948 */ /* 0x000fea0003800000 */
[----:B------:R-:W-:Y:S01]  /*7a70*/  R2UR UR4, R39 ;  /* 0x00000000270472ca */ /* 0x000fe200000e0000 */
[----:B------:R-:W1:Y:S01]  /*7a80*/  S2R R107, SR_CgaCtaId ;  /* 0x00000000006b7919 */ /* 0x000e620000008800 */
[----:B------:R-:W-:Y:S01]  /*7a90*/  LOP3.LUT R43, R48, 0xffff0000, RZ, 0xc0, !PT ;  /* 0xffff0000302b7812 */ /* 0x000fe200078ec0ff */
[----:B------:R-:W-:Y:S01]  /*7aa0*/  BSSY.RECONVERGENT B0, `(.L_x_122) ;  /* 0x000008f000007945 */ /* 0x000fe20003800200 */
[----:B------:R-:W-:Y:S02]  /*7ab0*/  LOP3.LUT R42, R49, 0xffff0000, RZ, 0xc0, !PT ;  /* 0xffff0000312a7812 */ /* 0x000fe400078ec0ff */
[----:B------:R-:W-:Y:S02]  /*7ac0*/  LOP3.LUT R44, R50, 0xffff0000, RZ, 0xc0, !PT ;  /* 0xffff0000322c7812 */ /* 0x000fe400078ec0ff */
[----:B------:R-:W-:Y:S02]  /*7ad0*/  SHF.L.U32 R45, R59, 0x10, RZ ;  /* 0x000000103b2d7819 */ /* 0x000fe400000006ff */
[----:B------:R-:W-:Y:S02]  /*7ae0*/  ISETP.NE.AND P6, PT, R104, RZ, PT ;  /* 0x000000ff6800720c */ /* 0x000fe40003fc5270 */
[----:B------:R-:W-:Y:S01]  /*7af0*/  ISETP.NE.AND P0, PT, R86, RZ, PT ;  /* 0x000000ff5600720c */ /* 0x000fe20003f05270 */
[----:B----4-:R-:W3:Y:S01]  /*7b00*/  LDTM.x32 R4, tmem[UR4+0x20] ;  /* 0x00002004000479ee */ /* 0x010ee200082c0000 */
[----:B------:R-:W-:Y:S02]  /*7b10*/  MOV R69, UR50 ;  /* 0x0000003200457c02 */ /* 0x000fe40008000f00 */
[----:B------:R-:W-:Y:S07]  /*7b20*/  LEA R70, R47, UR49, 0x3 ;  /* 0x000000312f467c11 */ /* 0x000fee000f8e18ff */
[----:B------:R-:W-:Y:S04]  /*7b30*/  @P6 LEA R69, R69, UR49, 0x3 ;  /* 0x0000003145456c11 */ /* 0x000fe8000f8e18ff */
[----:B------:R-:W-:Y:S02]  /*7b40*/  @P6 IADD3 R112, PT, PT, R69, 0xa0, RZ ;  /* 0x000000a045706810 */ /* 0x000fe40007ffe0ff */
[----:B------:R-:W-:Y:S02]  /*7b50*/  @P6 SHF.L.U32 R69, R83, 0x1f, RZ ;  /* 0x0000001f53456819 */ /* 0x000fe400000006ff */
[----:B-1----:R-:W-:Y:S01]  /*7b60*/  @P6 PRMT R112, R107, 0x654, R112 ;  /* 0x000006546b706816 */ /* 0x002fe20000000070 */
[C---:B---3--:R-:W-:Y:S01]  /*7b70*/  FMUL R0, R38.reuse, R4 ;  /* 0x0000000426007220 */ /* 0x048fe20000400000 */
[C---:B------:R-:W-:Y:S01]  /*7b80*/  FMUL R2, R38.reuse, R5 ;  /* 0x0000000526027220 */ /* 0x040fe20000400000 */
[C---:B------:R-:W-:Y:S01]  /*7b90*/  FMUL R3, R38.reuse, R6 ;  /* 0x0000000626037220 */ /* 0x040fe20000400000 */
[C---:B------:R-:W-:Y:S01]  /*7ba0*/  FMUL R7, R38.reuse, R7 ;  /* 0x0000000726077220 */ /* 0x040fe20000400000 */
[----:B------:R-:W-:Y:S01]  /*7bb0*/  FFMA R0, R41, R40, R0 ;  /* 0x0000002829007223 */ /* 0x000fe20000000000 */
[----:B------:R-:W-:Y:S01]  /*7bc0*/  SHF.L.U32 R40, R49, 0x10, RZ ;  /* 0x0000001031287819 */ /* 0x000fe200000006ff */
[----:B------:R-:W-:Y:S01]  /*7bd0*/  FFMA R2, R41, R43, R2 ;  /* 0x0000002b29027223 */ /* 0x000fe20000000002 */
[----:B------:R-:W-:Y:S01]  /*7be0*/  SHF.L.U32 R43, R51, 0x10, RZ ;  /* 0x00000010332b7819 */ /* 0x000fe200000006ff */
[C---:B------:R-:W-:Y:S01]  /*7bf0*/  FMUL R4, R38.reuse, R8 ;  /* 0x0000000826047220 */ /* 0x040fe20000400000 */
[----:B------:R-:W-:Y:S01]  /*7c00*/  FMUL R5, R38, R9 ;  /* 0x0000000926057220 */ /* 0x000fe20000400000 */
[C---:B------:R-:W-:Y:S01]  /*7c10*/  FFMA R3, R41.reuse, R40, R3 ;  /* 0x0000002829037223 */ /* 0x040fe20000000003 */
[----:B------:R-:W-:Y:S01]  /*7c20*/  SHF.L.U32 R40, R50, 0x10, RZ ;  /* 0x0000001032287819 */ /* 0x000fe200000006ff */
[----:B------:R-:W-:Y:S01]  /*7c30*/  FFMA R7, R41, R42, R7 ;  /* 0x0000002a29077223 */ /* 0x000fe20000000007 */
[----:B------:R-:W-:Y:S01]  /*7c40*/  LOP3.LUT R42, R51, 0xffff0000, RZ, 0xc0, !PT ;  /* 0xffff0000332a7812 */ /* 0x000fe200078ec0ff */
[----:B------:R-:W-:Y:S01]  /*7c50*/  FMUL R6, R38, R10 ;  /* 0x0000000a26067220 */ /* 0x000fe20000400000 */
[----:B------:R-:W-:Y:S01]  /*7c60*/  F2FP.BF16.F32.PACK_AB R52, R2, R0 ;  /* 0x000000000234723e */ /* 0x000fe200000010ff */
        /* <DEDUP_REMOVED lines=18> */
[C---:B------:R-:W-:Y:S01]  /*7d90*/  LOP3.LUT R42, R58.reuse, 0xffff0000, RZ, 0xc0, !PT ;  /* 0xffff00003a2a7812 */ /* 0x040fe200078ec0ff */
[----:B------:R-:W-:Y:S01]  /*7da0*/  FFMA R10, R41, R43, R10 ;  /* 0x0000002b290a7223 */ /* 0x000fe2000000000a */
[----:B------:R-:W-:Y:S01]  /*7db0*/  SHF.L.U32 R43, R58, 0x10, RZ ;  /* 0x000000103a2b7819 */ /* 0x000fe200000006ff */
[C---:B------:R-:W-:Y:S01]  /*7dc0*/  FMUL R15, R38.reuse, R15 ;  /* 0x0000000f260f7220 */ /* 0x040fe20000400000 */
[----:B------:R-:W-:Y:S01]  /*7dd0*/  F2FP.BF16.F32.PACK_AB R60, R9, R8 ;  /* 0x00000008093c723e */ /* 0x000fe200000010ff */
[C---:B------:R-:W-:Y:S01]  /*7de0*/  FMUL R12, R38.reuse, R16 ;  /* 0x00000010260c7220 */ /* 0x040fe20000400000 */
[----:B------:R-:W-:Y:S01]  /*7df0*/  FMUL R13, R38, R17 ;  /* 0x00000011260d7220 */ /* 0x000fe20000400000 */
[----:B------:R-:W-:Y:S01]  /*7e00*/  FFMA R15, R41, R40, R15 ;  /* 0x00000028290f7223 */ /* 0x000fe2000000000f */
[----:B------:R-:W-:Y:S01]  /*7e10*/  LOP3.LUT R40, R59, 0xffff0000, RZ, 0xc0, !PT ;  /* 0xffff00003b287812 */ /* 0x000fe200078ec0ff */
[----:B------:R-:W-:Y:S01]  /*7e20*/  FFMA R12, R41, R43, R12 ;  /* 0x0000002b290c7223 */ /* 0x000fe2000000000c */
[----:B------:R-:W-:Y:S01]  /*7e30*/  SHF.L.U32 R43, R64, 0x10, RZ ;  /* 0x00000010402b7819 */ /* 0x000fe200000006ff */
[----:B------:R-:W-:Y:S01]  /*7e40*/  FMUL R14, R38, R18 ;  /* 0x00000012260e7220 */ /* 0x000fe20000400000 */
[----:B------:R-:W-:Y:S01]  /*7e50*/  F2FP.BF16.F32.PACK_AB R61, R15, R10 ;  /* 0x0000000a0f3d723e */ /* 0x000fe200000010ff */
[----:B------:R1:W-:Y:S01]  /*7e60*/  STS.128 [R84+0x2000], R52 ;  /* 0x0020003454007388 */ /* 0x0003e20000000c00 */
[----:B------:R-:W-:Y:S01]  /*7e70*/  FFMA R13, R41, R42, R13 ;  /* 0x0000002a290d7223 */ /* 0x000fe2000000000d */
[----:B------:R-:W-:Y:S01]  /*7e80*/  LOP3.LUT R42, R64, 0xffff0000, RZ, 0xc0, !PT ;  /* 0xffff0000402a7812 */ /* 0x000fe200078ec0ff */
[C---:B------:R-:W-:Y:S01]  /*7e90*/  FMUL R19, R38.reuse, R19 ;  /* 0x0000001326137220 */ /* 0x040fe20000400000 */
[C---:B------:R-:W-:Y:S01]  /*7ea0*/  FMUL R16, R38.reuse, R20 ;  /* 0x0000001426107220 */ /* 0x040fe20000400000 */
[C---:B------:R-:W-:Y:S01]  /*7eb0*/  FMUL R17, R38.reuse, R21 ;  /* 0x0000001526117220 */ /* 0x040fe20000400000 */
[----:B------:R-:W-:Y:S01]  /*7ec0*/  F2FP.BF16.F32.PACK_AB R62, R13, R12 ;  /* 0x0000000c0d3e723e */ /* 0x000fe200000010ff */
[----:B------:R-:W-:Y:S01]  /*7ed0*/  FFMA R14, R41, R45, R14 ;  /* 0x0000002d290e7223 */ /* 0x000fe2000000000e */
[----:B------:R-:W-:Y:S01]  /*7ee0*/  SHF.L.U32 R45, R65, 0x10, RZ ;  /* 0x00000010412d7819 */ /* 0x000fe200000006ff */
[----:B------:R-:W-:Y:S01]  /*7ef0*/  FFMA R19, R41, R40, R19 ;  /* 0x0000002829137223 */ /* 0x000fe20000000013 */
[----:B------:R-:W-:Y:S01]  /*7f00*/  LOP3.LUT R40, R65, 0xffff0000, RZ, 0xc0, !PT ;  /* 0xffff000041287812 */ /* 0x000fe200078ec0ff */
[----:B------:R-:W-:Y:S01]  /*7f10*/  FFMA R16, R41, R43, R16 ;  /* 0x0000002b29107223 */ /* 0x000fe20000000010 */
[----:B------:R-:W-:Y:S01]  /*7f20*/  SHF.L.U32 R43, R67, 0x10, RZ ;  /* 0x00000010432b7819 */ /* 0x000fe200000006ff */
[C---:B------:R-:W-:Y:S01]  /*7f30*/  FMUL R18, R38.reuse, R22 ;  /* 0x0000001626127220 */ /* 0x040fe20000400000 */
[----:B------:R-:W-:Y:S01]  /*7f40*/  F2FP.BF16.F32.PACK_AB R63, R19, R14 ;  /* 0x0000000e133f723e */ /* 0x000fe200000010ff */
[C---:B------:R-:W-:Y:S01]  /*7f50*/  FFMA R17, R41.reuse, R42, R17 ;  /* 0x0000002a29117223 */ /* 0x040fe20000000011 */
[----:B------:R-:W-:Y:S01]  /*7f60*/  FMUL R23, R38, R23 ;  /* 0x0000001726177220 */ /* 0x000fe20000400000 */
[----:B------:R-:W-:Y:S01]  /*7f70*/  SHF.L.U32 R42, R66, 0x10, RZ ;  /* 0x00000010422a7819 */ /* 0x000fe200000006ff */
[----:B------:R-:W-:Y:S01]  /*7f80*/  FMUL R20, R38, R24 ;  /* 0x0000001826147220 */ /* 0x000fe20000400000 */
[----:B------:R3:W-:Y:S01]  /*7f90*/  STS.128 [R100+0x2010], R60 ;  /* 0x0020103c64007388 */ /* 0x0007e20000000c00 */
[----:B------:R-:W-:Y:S01]  /*7fa0*/  FFMA R18, R41, R45, R18 ;  /* 0x0000002d29127223 */ /* 0x000fe20000000012 */
[----:B------:R-:W-:Y:S01]  /*7fb0*/  SHF.L.U32 R45, R75, 0x10, RZ ;  /* 0x000000104b2d7819 */ /* 0x000fe200000006ff */
[C---:B------:R-:W-:Y:S01]  /*7fc0*/  FFMA R23, R41.reuse, R40, R23 ;  /* 0x0000002829177223 */ /* 0x040fe20000000017 */
[----:B------:R-:W-:Y:S01]  /*7fd0*/  LOP3.LUT R40, R66, 0xffff0000, RZ, 0xc0, !PT ;  /* 0xffff000042287812 */ /* 0x000fe200078ec0ff */
[----:B------:R-:W-:Y:S01]  /*7fe0*/  FFMA R20, R41, R42, R20 ;  /* 0x0000002a29147223 */ /* 0x000fe20000000014 */
[----:B------:R-:W-:Y:S01]  /*7ff0*/  LOP3.LUT R42, R67, 0xffff0000, RZ, 0xc0, !PT ;  /* 0xffff0000432a7812 */ /* 0x000fe200078ec0ff */
[C---:B------:R-:W-:Y:S01]  /*8000*/  FMUL R21, R38.reuse, R25 ;  /* 0x0000001926157220 */ /* 0x040fe20000400000 */
[C---:B------:R-:W-:Y:S01]  /*8010*/  FMUL R22, R38.reuse, R26 ;  /* 0x0000001a26167220 */ /* 0x040fe20000400000 */
[C---:B------:R-:W-:Y:S01]  /*8020*/  FMUL R27, R38.reuse, R27 ;  /* 0x0000001b261b7220 */ /* 0x040fe20000400000 */
[----:B------:R-:W-:Y:S01]  /*8030*/  FMUL R24, R38, R28 ;  /* 0x0000001c26187220 */ /* 0x000fe20000400000 */
[C---:B------:R-:W-:Y:S01]  /*8040*/  FFMA R21, R41.reuse, R40, R21 ;  /* 0x0000002829157223 */ /* 0x040fe20000000015 */
[C---:B------:R-:W-:Y:S01]  /*8050*/  FFMA R22, R41.reuse, R43, R22 ;  /* 0x0000002b29167223 */ /* 0x040fe20000000016 */
[----:B------:R-:W-:Y:S01]  /*8060*/  FFMA R27, R41, R42, R27 ;  /* 0x0000002a291b7223 */ /* 0x000fe2000000001b */
[----:B------:R-:W-:Y:S01]  /*8070*/  SHF.L.U32 R40, R72, 0x10, RZ ;  /* 0x0000001048287819 */ /* 0x000fe200000006ff */
[----:B------:R-:W-:Y:S01]  /*8080*/  FMUL R25, R38, R29 ;  /* 0x0000001d26197220 */ /* 0x000fe20000400000 */
[----:B------:R-:W-:Y:S01]  /*8090*/  LOP3.LUT R42, R72, 0xffff0000, RZ, 0xc0, !PT ;  /* 0xffff0000482a7812 */ /* 0x000fe200078ec0ff */
[C---:B------:R-:W-:Y:S01]  /*80a0*/  FMUL R26, R38.reuse, R30 ;  /* 0x0000001e261a7220 */ /* 0x040fe20000400000 */
[----:B------:R-:W-:Y:S01]  /*80b0*/  SHF.L.U32 R43, R73, 0x10, RZ ;  /* 0x00000010492b7819 */ /* 0x000fe200000006ff */
[----:B------:R-:W-:Y:S01]  /*80c0*/  FFMA R24, R41, R40, R24 ;  /* 0x0000002829187223 */ /* 0x000fe20000000018 */
[----:B------:R-:W-:Y:S01]  /*80d0*/  LOP3.LUT R40, R73, 0xffff0000, RZ, 0xc0, !PT ;  /* 0xffff000049287812 */ /* 0x000fe200078ec0ff */
[C---:B------:R-:W-:Y:S01]  /*80e0*/  FFMA R25, R41.reuse, R42, R25 ;  /* 0x0000002a29197223 */ /* 0x040fe20000000019 */
[----:B------:R-:W-:Y:S01]  /*80f0*/  FMUL R31, R38, R31 ;  /* 0x0000001f261f7220 */ /* 0x000fe20000400000 */
[C---:B------:R-:W-:Y:S01]  /*8100*/  FFMA R26, R41.reuse, R43, R26 ;  /* 0x0000002b291a7223 */ /* 0x040fe2000000001a */
[----:B------:R-:W-:Y:S01]  /*8110*/  SHF.L.U32 R43, R74, 0x10, RZ ;  /* 0x000000104a2b7819 */ /* 0x000fe200000006ff */
[----:B------:R-:W-:Y:S01]  /*8120*/  FMUL R28, R38, R32 ;  /* 0x00000020261c7220 */ /* 0x000fe20000400000 */
[----:B------:R-:W-:Y:S01]  /*8130*/  LOP3.LUT R42, R74, 0xffff0000, RZ, 0xc0, !PT ;  /* 0xffff00004a2a7812 */ /* 0x000fe200078ec0ff */
[C---:B------:R-:W-:Y:S01]  /*8140*/  FMUL R29, R38.reuse, R33 ;  /* 0x00000021261d7220 */ /* 0x040fe20000400000 */
[C---:B------:R-:W-:Y:S01]  /*8150*/  FMUL R30, R38.reuse, R34 ;  /* 0x00000022261e7220 */ /* 0x040fe20000400000 */
[----:B------:R-:W-:Y:S01]  /*8160*/  FFMA R31, R41, R40, R31 ;  /* 0x00000028291f7223 */ /* 0x000fe2000000001f */
[----:B------:R-:W-:Y:S01]  /*8170*/  FMUL R35, R38, R35 ;  /* 0x0000002326237220 */ /* 0x000fe20000400000 */
[----:B-1----:R-:W-:Y:S01]  /*8180*/  F2FP.BF16.F32.PACK_AB R52, R17, R16 ;  /* 0x000000101134723e */ /* 0x002fe200000010ff */
[----:B------:R-:W-:Y:S01]  /*8190*/  FFMA R28, R41, R43, R28 ;  /* 0x0000002b291c7223 */ /* 0x000fe2000000001c */
[----:B------:R-:W-:Y:S01]  /*81a0*/  F2FP.BF16.F32.PACK_AB R53, R23, R18 ;  /* 0x000000121735723e */ /* 0x000fe200000010ff */
[----:B------:R-:W-:Y:S01]  /*81b0*/  FFMA R29, R41, R42, R29 ;  /* 0x0000002a291d7223 */ /* 0x000fe2000000001d */
[----:B------:R-:W-:Y:S01]  /*81c0*/  F2FP.BF16.F32.PACK_AB R54, R21, R20 ;  /* 0x000000141536723e */ /* 0x000fe200000010ff */
[----:B------:R-:W-:Y:S01]  /*81d0*/  FFMA R30, R41, R45, R30 ;  /* 0x0000002d291e7223 */ /* 0x000fe2000000001e */
[----:B------:R-:W-:Y:S01]  /*81e0*/  F2FP.BF16.F32.PACK_AB R55, R27, R22 ;  /* 0x000000161b37723e */ /* 0x000fe200000010ff */
[----:B------:R-:W-:Y:S01]  /*81f0*/  FFMA R35, R41, R44, R35 ;  /* 0x0000002c29237223 */ /* 0x000fe20000000023 */
[----:B------:R-:W-:Y:S02]  /*8200*/  F2FP.BF16.F32.PACK_AB R108, R25, R24 ;  /* 0x00000018196c723e */ /* 0x000fe400000010ff */
[----:B------:R-:W-:Y:S01]  /*8210*/  F2FP.BF16.F32.PACK_AB R109, R31, R26 ;  /* 0x0000001a1f6d723e */ /* 0x000fe200000010ff */
[----:B------:R3:W-:Y:S01]  /*8220*/  STS.128 [R98+0x2020], R52 ;  /* 0x0020203462007388 */ /* 0x0007e20000000c00 */
        /* <DEDUP_REMOVED lines=8> */
[----:B-1----:R-:W1:Y:S02]  /*82b0*/  FENCE.VIEW.ASYNC.S ;  /* 0x00000000000073c6 */ /* 0x002e640000000000 */
[----:B-1----:R-:W-:Y:S06]  /*82c0*/  BAR.SYNC.DEFER_BLOCKING 0x1, 0x80 ;  /* 0x0042000000007b1d */ /* 0x002fec0000010000 */
[----:B------:R-:W-:Y:S05]  /*82d0*/  @P0 BRA `(.L_x_123) ;  /* 0x00000000002c0947 */ /* 0x000fea0003800000 */
[----:B------:R-:W1:Y:S01]  /*82e0*/  LDCU.64 UR6, c[0x0][0x348] ;  /* 0x00006900ff0677ac */ /* 0x000e620008000a00 */
[----:B------:R-:W-:Y:S02]  /*82f0*/  R2UR UR10, R102 ;  /* 0x00000000660a72ca */ /* 0x000fe400000e0000 */
[----:B------:R-:W-:Y:S01]  /*8300*/  R2UR UR11, R99 ;  /* 0x00000000630b72ca */ /* 0x000fe200000e0000 */
[----:B------:R-:W-:Y:S01]  /*8310*/  UIADD3 UR9, UPT, UPT, UR41, 0x20, URZ ;  /* 0x0000002029097890 */ /* 0x000fe2000fffe0ff */
[----:B------:R-:W-:Y:S01]  /*8320*/  R2UR UR12, R101 ;  /* 0x00000000650c72ca */ /* 0x000fe200000e0000 */
[----:B------:R-:W-:Y:S02]  /*8330*/  UIADD3 UR8, UPT, UPT, UR49, 0x2200, URZ ;  /* 0x0000220031087890 */ /* 0x000fe4000fffe0ff */
[----:B-1----:R-:W-:Y:S04]  /*8340*/  UIADD3 UR4, UP0, UPT, UR6, 0x680, URZ ;  /* 0x0000068006047890 */ /* 0x002fe8000ff1e0ff */
[----:B------:R-:W-:Y:S09]  /*8350*/  UIADD3.X UR5, UPT, UPT, URZ, UR7, URZ, UP0, !UPT ;  /* 0x00000007ff057290 */ /* 0x000ff200087fe4ff */
[----:B------:R1:W-:Y:S01]  /*8360*/  UTMASTG.4D.IM2COL [UR8], [UR4] ;  /* 0x00000008040073b5 */ /* 0x0003e20008058000 */
[----:B------:R0:W-:Y:S01]  /*8370*/  UTMACMDFLUSH ;  /* 0x00000000000079b7 */ /* 0x0001e20000000000 */
[----:B-1----:R-:W-:Y:S04]  /*8380*/  DEPBAR.LE SB0, 0x1 ;  /* 0x000080400000791a */ /* 0x002fe80000000000 */
.L_x_123:
[----:B------:R-:W-:Y:S05]  /*8390*/  BSYNC.RECONVERGENT B0 ;  /* 0x0000000000007941 */ /* 0x000fea0003800200 */
.L_x_122:
[----:B------:R-:W-:Y:S01]  /*83a0*/  BAR.SYNC.DEFER_BLOCKING 0x1, 0x80 ;  /* 0x0042000000007b1d */ /* 0x000fe20000010000 */
[----:B------:R-:W-:Y:S04]  /*83b0*/  UIADD3 UR4, UPT, UPT, UR50, 0x1, URZ ;  /* 0x0000000132047890 */ /* 0x000fe8000fffe0ff */
[----:B------:R-:W-:Y:S04]  /*83c0*/  UISETP.NE.AND UP0, UPT, UR4, 0x4, UPT ;  /* 0x000000040400788c */ /* 0x000fe8000bf05270 */
[----:B------:R-:W-:Y:S01]  /*83d0*/  USEL UR40, UR4, URZ, UP0 ;  /* 0x000000ff04287287 */ /* 0x000fe20008000000 */
[----:B------:R1:W-:Y:S01]  /*83e0*/  @P6 SYNCS.ARRIVE.TRANS64.RED.A1T0 RZ, [R112+URZ], RZ ;  /* 0x000000ff70ff69a7 */ /* 0x0003e200081004ff */
[----:B------:R-:W-:Y:S01]  /*83f0*/  BSSY B1, `(.L_x_124) ;  /* 0x0000017000017945 */ /* 0x000fe20003800000 */
[----:B------:R-:W4:Y:S02]  /*8400*/  @P6 SYNCS.PHASECHK.TRANS64.TRYWAIT P0, [R70+URZ+0x80], R69 ;  /* 0x00008045460065a7 */ /* 0x000f2400080011ff */
[----:B----4-:R-:W-:Y:S01]  /*8410*/  @P6 SEL R46, RZ, 0x1, !P0 ;  /* 0x00000001ff2e6807 */ /* 0x010fe20004000000 */
[----:B-1----:R-:W-:Y:S06]  /*8420*/  @!P6 BRA `(.L_x_125) ;  /* 0x00000000004ce947 */ /* 0x002fec0003800000 */
        /* <DEDUP_REMOVED lines=9> */
[----:B------:R-:W-:Y:S04]  /*84c0*/  SHF.L.U32 R5, R83, 0x1f, RZ ;  /* 0x0000001f53057819 */ /* 0x000fe800000006ff */
[----:B------:R-:W1:Y:S02]  /*84d0*/  SYNCS.PHASECHK.TRANS64.TRYWAIT P0, [R70+URZ+0x80], R5 ;  /* 0x00008005460075a7 */ /* 0x000e6400080011ff */
[----:B-1----:R-:W-:Y:S05]  /*84e0*/  @!P0 BRA `(.L_x_128) ;  /* 0x0000002400c08947 */ /* 0x002fea0003800000 */
.L_x_127:
[----:B------:R-:W-:Y:S05]  /*84f0*/  BSYNC B0 ;  /* 0x0000000000007941 */ /* 0x000fea0003800000 */
.L_x_126:
[----:B------:R-:W-:Y:S02]  /*8500*/  ISETP.NE.AND P0, PT, R68, RZ, PT ;  /* 0x000000ff4400720c */ /* 0x000fe40003f05270 */
[----:B------:R-:W-:Y:S11]  /*8510*/  IADD3 R47, PT, PT, R47, 0x1, RZ ;  /* 0x000000012f2f7810 */ /* 0x000ff60007ffe0ff */
[----:B------:R4:W1:Y:S04]  /*8520*/  @P0 LDS.128 R48, [R4] ;  /* 0x0000000004300984 */ /* 0x0008680000000c00 */
[----:B------:R4:W1:Y:S04]  /*8530*/  @P0 LDS.128 R56, [R3+0x10] ;  /* 0x0000100003380984 */ /* 0x0008680000000c00 */
[----:B------:R4:W1:Y:S04]  /*8540*/  @P0 LDS.128 R64, [R2+0x20] ;  /* 0x0000200002400984 */ /* 0x0008680000000c00 */
[----:B------:R4:W1:Y:S02]  /*8550*/  @P0 LDS.128 R72, [R0+0x30] ;  /* 0x0000300000480984 */ /* 0x0008640000000c00 */
.L_x_125:
[----:B------:R-:W-:Y:S05]  /*8560*/  BSYNC B1 ;  /* 0x0000000000017941 */ /* 0x000fea0003800000 */
.L_x_124:
[----:B----4-:R-:W-:Y:S05]  /*8570*/  VIADD R3, R39, 0x40 ;  /* 0x0000004027037836 */ /* 0x010fea0000000000 */
[----:B------:R-:W-:Y:S04]  /*8580*/  SHF.R.U32.HI R3, RZ, 0x15, R3 ;  /* 0x00000015ff037819 */ /* 0x000fe80000011603 */
[----:B------:R-:W-:Y:S11]  /*8590*/  LOP3.LUT P0, RZ, R3, 0x3, R88, 0x48, !PT ;  /* 0x0000000303ff7812 */ /* 0x000ff60007804858 */
[----:B------:R-:W-:Y:S02]  /*85a0*/  @!UPT UIADD3 URZ, UPT, UPT, URZ, URZ, URZ ;  /* 0x000000fffffff290 */ /* 0x000fe4000fffe0ff */
[----:B------:R-:W-:Y:S05]  /*85b0*/  @!P0 BRA `(.L_x_129) ;  /* 0x0000000000408947 */ /* 0x000fea0003800000 */
[----:B------:R-:W1:Y:S01]  /*85c0*/  LDCU.64 UR8, c[0x4][0x70] ;  /* 0x01000e00ff0877ac */ /* 0x000e620008000a00 */
[----:B------:R-:W-:Y:S01]  /*85d0*/  MOV R3, 0x0 ;  /* 0x0000000000037802 */ /* 0x000fe20000000f00 */
[----:B------:R-:W-:Y:S02]  /*85e0*/  HFMA2 R12, -RZ, RZ, 0, 5.9604644775390625e-08 ;  /* 0x00000001ff0c7431 */ /* 0x000fe400000001ff */
[----:B------:R-:W-:Y:S02]  /*85f0*/  IMAD.MOV.U32 R8, RZ, RZ, 0x192 ;  /* 0x00000192ff087424 */ /* 0x000fe400078e00ff */
[----:B------:R-:W-:Y:S01]  /*8600*/  IMAD.MOV.U32 R13, RZ, RZ, RZ ;  /* 0x000000ffff0d7224 */ /* 0x000fe200078e00ff */
[----:B------:R-:W4:Y:S01]  /*8610*/  LDCU.64 UR6, c[0x4][0x78] ;  /* 0x01000f00ff0677ac */ /* 0x000f220008000a00 */
[----:B------:R-:W2:Y:S01]  /*8620*/  LDC.64 R2, c[0x4][R3] ;  /* 0x0100000003027b82 */ /* 0x000ea20000000a00 */
[----:B------:R-:W5:Y:S01]  /*8630*/  LDCU.64 UR4, c[0x4][0x10] ;  /* 0x01000200ff0477ac */ /* 0x000f620008000a00 */
[----:B-1----:R-:W-:Y:S01]  /*8640*/  MOV R5, UR9 ;  /* 0x0000000900057c02 */ /* 0x002fe20008000f00 */
[----:B------:R-:W-:Y:S01]  /*8650*/  IMAD.U32 R4, RZ, RZ, UR8 ;  /* 0x00000008ff047e24 */ /* 0x000fe2000f8e00ff */
[----:B----4-:R-:W-:Y:S01]  /*8660*/  MOV R7, UR7 ;  /* 0x0000000700077c02 */ /* 0x010fe20008000f00 */
[----:B------:R-:W-:Y:S01]  /*8670*/  IMAD.U32 R6, RZ, RZ, UR6 ;  /* 0x00000006ff067e24 */ /* 0x000fe2000f8e00ff */
[----:B-----5:R-:W-:Y:S01]  /*8680*/  MOV R11, UR5 ;  /* 0x00000005000b7c02 */ /* 0x020fe20008000f00 */
[----:B------:R-:W-:Y:S02]  /*8690*/  IMAD.U32 R10, RZ, RZ, UR4 ;  /* 0x00000004ff0a7e24 */ /* 0x000fe4000f8e00ff */
[----:B------:R-:W-:Y:S07]  /*86a0*/  LEPC R20, `(.L_x_129) ;  /* 0x000000001014794e */ /* 0x000fee0000000000 */
[----:B--23--:R-:W-:Y:S05]  /*86b0*/  CALL.ABS.NOINC R2 ;  /* 0x0000000002007343 */ /* 0x00cfea0003c00000 */
.L_x_129:
[C---:B-1----:R-:W-:Y:S01]  /*86c0*/  SHF.L.U32 R40, R48.reuse, 0x10, RZ ;  /* 0x0000001030287819 */ /* 0x042fe200000006ff */
[----:B------:R-:W-:Y:S05]  /*86d0*/  WARPSYNC.ALL ;  /* 0x0000000000007948 */ /* 0x000fea0003800000 */
[----:B------:R-:W-:Y:S01]  /*86e0*/  R2UR UR4, R39 ;  /* 0x00000000270472ca */ /* 0x000fe200000e0000 */
[----:B------:R-:W-:Y:S01]  /*86f0*/  BSSY.RECONVERGENT B0, `(.L_x_130) ;  /* 0x0000090000007945 */ /* 0x000fe20003800200 */
[----:B------:R-:W-:Y:S02]  /*8700*/  LOP3.LUT R43, R48, 0xffff0000, RZ, 0xc0, !PT ;  /* 0xffff0000302b7812 */ /* 0x000fe400078ec0ff */
[----:B------:R-:W-:Y:S02]  /*8710*/  SHF.L.U32 R42, R49, 0x10, RZ ;  /* 0x00000010312a7819 */ /* 0x000fe400000006ff */
[C---:B------:R-:W-:Y:S02]  /*8720*/  SHF.L.U32 R45, R51.reuse, 0x10, RZ ;  /* 0x00000010332d7819 */ /* 0x040fe400000006ff */
[----:B------:R-:W-:Y:S02]  /*8730*/  LOP3.LUT R44, R51, 0xffff0000, RZ, 0xc0, !PT ;  /* 0xffff0000332c7812 */ /* 0x000fe400078ec0ff */
[----:B------:R-:W-:Y:S02]  /*8740*/  ISETP.NE.AND P6, PT, R104, RZ, PT ;  /* 0x000000ff6800720c */ /* 0x000fe40003fc5270 */
[----:B------:R-:W-:Y:S01]  /*8750*/  ISETP.NE.AND P0, PT, R86, RZ, PT ;  /* 0x000000ff5600720c */ /* 0x000fe20003f05270 */
[----:B------:R-:W1:Y:S01]  /*8760*/  LDTM.x32 R4, tmem[UR4+0x40] ;  /* 0x00004004000479ee */ /* 0x000e6200082c0000 */
[----:B------:R-:W-:Y:S09]  /*8770*/  MOV R69, UR40 ;  /* 0x0000002800457c02 */ /* 0x000ff20008000f00 */
[----:B------:R-:W-:Y:S02]  /*8780*/  @P6 LEA R69, R69, UR49, 0x3 ;  /* 0x0000003145456c11 */ /* 0x000fe4000f8e18ff */
[----:B------:R-:W-:Y:S02]  /*8790*/  @P6 SHF.L.U32 R112, R83, 0x1f, RZ ;  /* 0x0000001f53706819 */ /* 0x000fe400000006ff */
[----:B------:R-:W-:Y:S02]  /*87a0*/  @P6 IADD3 R70, PT, PT, R69, 0xa0, RZ ;  /* 0x000000a045466810 */ /* 0x000fe40007ffe0ff */
[----:B------:R-:W-:Y:S02]  /*87b0*/  LEA R69, R47, UR49, 0x3 ;  /* 0x000000312f457c11 */ /* 0x000fe4000f8e18ff */
[----:B------:R-:W-:Y:S01]  /*87c0*/  @P6 PRMT R70, R107, 0x654, R70 ;  /* 0x000006546b466816 */ /* 0x000fe20000000046 */
[C---:B-1----:R-:W-:Y:S01]  /*87d0*/  FMUL R0, R38.reuse, R4 ;  /* 0x0000000426007220 */ /* 0x042fe20000400000 */
[C---:B------:R-:W-:Y:S01]  /*87e0*/  FMUL R2, R38.reuse, R5 ;  /* 0x0000000526027220 */ /* 0x040fe20000400000 */
[C---:B------:R-:W-:Y:S01]  /*87f0*/  FMUL R3, R38.reuse, R6 ;  /* 0x0000000626037220 */ /* 0x040fe20000400000 */
[----:B------:R-:W-:Y:S01]  /*8800*/  FMUL R7, R38, R7 ;  /* 0x0000000726077220 */ /* 0x000fe20000400000 */
[----:B------:R-:W-:Y:S01]  /*8810*/  FFMA R0, R41, R40, R0 ;  /* 0x0000002829007223 */ /* 0x000fe20000000000 */
[----:B------:R-:W-:Y:S01]  /*8820*/  LOP3.LUT R40, R49, 0xffff0000, RZ, 0xc0, !PT ;  /* 0xffff000031287812 */ /* 0x000fe200078ec0ff */
[C---:B------:R-:W-:Y:S01]  /*8830*/  FFMA R2, R41.reuse, R43, R2 ;  /* 0x0000002b29027223 */ /* 0x040fe20000000002 */
[C---:B------:R-:W-:Y:S01]  /*8840*/  SHF.L.U32 R43, R50.reuse, 0x10, RZ ;  /* 0x00000010322b7819 */ /* 0x040fe200000006ff */
[C---:B------:R-:W-:Y:S01]  /*8850*/  FFMA R3, R41.reuse, R42, R3 ;  /* 0x0000002a29037223 */ /* 0x040fe20000000003 */
[----:B------:R-:W-:Y:S01]  /*8860*/  LOP3.LUT R42, R50, 0xffff0000, RZ, 0xc0, !PT ;  /* 0xffff0000322a7812 */ /* 0x000fe200078ec0ff */
[----:B------:R-:W-:Y:S01]  /*8870*/  FMUL R4, R38, R8 ;  /* 0x0000000826047220 */ /* 0x000fe20000400000 */
[----:B---3--:R-:W-:Y:S01]  /*8880*/  F2FP.BF16.F32.PACK_AB R60, R2, R0 ;  /* 0x00000000023c723e */ /* 0x008fe200000010ff */
[----:B------:R-:W-:Y:S01]  /*8890*/  FMUL R5, R38, R9 ;  /* 0x0000000926057220 */ /* 0x000fe20000400000 */
[C---:B------:R-:W-:Y:S01]  /*88a0*/  FFMA R7, R41.reuse, R40, R7 ;  /* 0x0000002829077223 */ /* 0x040fe20000000007 */
[----:B------:R-:W-:Y:S01]  /*88b0*/  SHF.L.U32 R40, R56, 0x10, RZ ;  /* 0x0000001038287819 */ /* 0x000fe200000006ff */
[C---:B------:R-:W-:Y:S01]  /*88c0*/  FMUL R6, R38.reuse, R10 ;  /* 0x0000000a26067220 */ /* 0x040fe20000400000 */
[C---:B------:R-:W-:Y:S01]  /*88d0*/  FMUL R11, R38.reuse, R11 ;  /* 0x0000000b260b7220 */ /* 0x040fe20000400000 */
[----:B------:R-:W-:Y:S01]  /*88e0*/  FFMA R4, R41, R43, R4 ;  /* 0x0000002b29047223 */ /* 0x000fe20000000004 */
[----:B------:R-:W-:Y:S01]  /*88f0*/  SHF.L.U32 R43, R57, 0x10, RZ ;  /* 0x00000010392b7819 */ /* 0x000fe200000006ff */
[----:B------:R-:W-:Y:S01]  /*8900*/  FMUL R8, R38, R12 ;  /* 0x0000000c26087220 */ /* 0x000fe20000400000 */
[----:B------:R-:W-:Y:S01]  /*8910*/  F2FP.BF16.F32.PACK_AB R61, R7, R3 ;  /* 0x00000003073d723e */ /* 0x000fe200000010ff */
[C---:B------:R-:W-:Y:S01]  /*8920*/  FFMA R5, R41.reuse, R42, R5 ;  /* 0x0000002a29057223 */ /* 0x040fe20000000005 */
[----:B------:R-:W-:Y:S01]  /*8930*/  LOP3.LUT R42, R56, 0xffff0000, RZ, 0xc0, !PT ;  /* 0xffff0000382a7812 */ /* 0x000fe200078ec0ff */
[----:B------:R-:W-:Y:S01]  /*8940*/  FFMA R6, R41, R45, R6 ;  /* 0x0000002d29067223 */ /* 0x000fe20000000006 */
[----:B------:R-:W-:Y:S01]  /*8950*/  SHF.L.U32 R45, R65, 0x10, RZ ;  /* 0x00000010412d7819 */ /* 0x000fe200000006ff */
[----:B------:R-:W-:Y:S01]  /*8960*/  FFMA R11, R41, R44, R11 ;  /* 0x0000002c290b7223 */ /* 0x000fe2000000000b */
[----:B------:R-:W-:Y:S01]  /*8970*/  F2FP.BF16.F32.PACK_AB R62, R5, R4 ;  /* 0x00000004053e723e */ /* 0x000fe200000010ff */
[----:B------:R-:W-:Y:S01]  /*8980*/  FFMA R8, R41, R40, R8 ;  /* 0x0000002829087223 */ /* 0x000fe20000000008 */
[----:B------:R-:W-:Y:S01]  /*8990*/  LOP3.LUT R40, R57, 0xffff0000, RZ, 0xc0, !PT ;  /* 0xffff000039287812 */ /* 0x000fe200078ec0ff */
[C---:B------:R-:W-:Y:S01]  /*89a0*/  FMUL R9, R38.reuse, R13 ;  /* 0x0000000d26097220 */ /* 0x040fe20000400000 */
[----:B------:R-:W-:Y:S01]  /*89b0*/  F2FP.BF16.F32.PACK_AB R63, R11, R6 ;  /* 0x000000060b3f723e */ /* 0x000fe200000010ff */
[C---:B------:R-:W-:Y:S01]  /*89c0*/  FMUL R10, R38.reuse, R14 ;  /* 0x0000000e260a7220 */ /* 0x040fe20000400000 */
[----:B------:R-:W-:Y:S01]  /*89d0*/  LOP3.LUT R44, R75, 0xffff0000, RZ, 0xc0, !PT ;  /* 0xffff00004b2c7812 */ /* 0x000fe200078ec0ff */
[----:B------:R-:W-:Y:S01]  /*89e0*/  FMUL R15, R38, R15 ;  /* 0x0000000f260f7220 */ /* 0x000fe20000400000 */
        /* <DEDUP_REMOVED lines=8> */
[----:B------:R-:W-:Y:S01]  /*8a70*/  FMUL R13, R38, R17 ;  /* 0x00000011260d7220 */ /* 0x000fe20000400000 */
[----:B------:R-:W-:Y:S01]  /*8a80*/  F2FP.BF16.F32.PACK_AB R53, R15, R10 ;  /* 0x0000000a0f35723e */ /* 0x000fe200000010ff */
[C---:B------:R-:W-:Y:S01]  /*8a90*/  FFMA R12, R41.reuse, R42, R12 ;  /* 0x0000002a290c7223 */ /* 0x040fe2000000000c */
[----:B------:R-:W-:Y:S01]  /*8aa0*/  LOP3.LUT R42, R64, 0xffff0000, RZ, 0xc0, !PT ;  /* 0xffff0000402a7812 */ /* 0x000fe200078ec0ff */
[C---:B------:R-:W-:Y:S01]  /*8ab0*/  FMUL R14, R38.reuse, R18 ;  /* 0x00000012260e7220 */ /* 0x040fe20000400000 */
[----:B------:R-:W-:Y:S01]  /*8ac0*/  FFMA R13, R41, R40, R13 ;  /* 0x00000028290d7223 */ /* 0x000fe2000000000d */
[----:B------:R-:W-:Y:S01]  /*8ad0*/  LOP3.LUT R40, R59, 0xffff0000, RZ, 0xc0, !PT ;  /* 0xffff00003b287812 */ /* 0x000fe200078ec0ff */
[----:B------:R1:W-:Y:S01]  /*8ae0*/  STS.128 [R84+0x4000], R60 ;  /* 0x0040003c54007388 */ /* 0x0003e20000000c00 */
        /* <DEDUP_REMOVED lines=13> */
[C---:B------:R-:W-:Y:S01]  /*8bc0*/  FFMA R17, R41.reuse, R42, R17 ;  /* 0x0000002a29117223 */ /* 0x040fe20000000011 */
[----:B------:R-:W-:Y:S01]  /*8bd0*/  FFMA R18, R41, R45, R18 ;  /* 0x0000002d29127223 */ /* 0x000fe20000000012 */
[----:B------:R3:W-:Y:S01]  /*8be0*/  STS.128 [R100+0x4010], R52 ;  /* 0x0040103464007388 */ /* 0x0007e20000000c00 */
[----:B------:R-:W-:Y:S01]  /*8bf0*/  SHF.L.U32 R45, R67, 0x10, RZ ;  /* 0x00000010432d7819 */ /* 0x000fe200000006ff */
[----:B------:R-:W-:Y:S01]  /*8c00*/  FFMA R23, R41, R40, R23 ;  /* 0x0000002829177223 */ /* 0x000fe20000000017 */
[----:B------:R-:W-:Y:S01]  /*8c10*/  LOP3.LUT R40, R66, 0xffff0000, RZ, 0xc0, !PT ;  /* 0xffff000042287812 */ /* 0x000fe200078ec0ff */
[C---:B------:R-:W-:Y:S01]  /*8c20*/  FMUL R20, R38.reuse, R24 ;  /* 0x0000001826147220 */ /* 0x040fe20000400000 */
[----:B------:R-:W-:Y:S01]  /*8c30*/  LOP3.LUT R42, R67, 0xffff0000, RZ, 0xc0, !PT ;  /* 0xffff0000432a7812 */ /* 0x000fe200078ec0ff */
[C---:B------:R-:W-:Y:S01]  /*8c40*/  FMUL R21, R38.reuse, R25 ;  /* 0x0000001926157220 */ /* 0x040fe20000400000 */
[C---:B------:R-:W-:Y:S01]  /*8c50*/  FMUL R22, R38.reuse, R26 ;  /* 0x0000001a26167220 */ /* 0x040fe20000400000 */
[----:B------:R-:W-:Y:S01]  /*8c60*/  FMUL R27, R38, R27 ;  /* 0x0000001b261b7220 */ /* 0x000fe20000400000 */
[----:B------:R-:W-:Y:S01]  /*8c70*/  FFMA R20, R41, R43, R20 ;  /* 0x0000002b29147223 */ /* 0x000fe20000000014 */
[----:B------:R-:W-:Y:S01]  /*8c80*/  SHF.L.U32 R43, R73, 0x10, RZ ;  /* 0x00000010492b7819 */ /* 0x000fe200000006ff */
[C---:B------:R-:W-:Y:S01]  /*8c90*/  FFMA R21, R41.reuse, R40, R21 ;  /* 0x0000002829157223 */ /* 0x040fe20000000015 */
[C---:B------:R-:W-:Y:S01]  /*8ca0*/  FFMA R22, R41.reuse, R45, R22 ;  /* 0x0000002d29167223 */ /* 0x040fe20000000016 */
[C---:B------:R-:W-:Y:S01]  /*8cb0*/  FFMA R27, R41.reuse, R42, R27 ;  /* 0x0000002a291b7223 */ /* 0x040fe2000000001b */
[----:B------:R-:W-:Y:S01]  /*8cc0*/  SHF.L.U32 R40, R72, 0x10, RZ ;  /* 0x0000001048287819 */ /* 0x000fe200000006ff */
[----:B------:R-:W-:Y:S01]  /*8cd0*/  FMUL R24, R38, R28 ;  /* 0x0000001c26187220 */ /* 0x000fe20000400000 */
[----:B------:R-:W-:Y:S01]  /*8ce0*/  LOP3.LUT R42, R72, 0xffff0000, RZ, 0xc0, !PT ;  /* 0xffff0000482a7812 */ /* 0x000fe200078ec0ff */
[C---:B------:R-:W-:Y:S01]  /*8cf0*/  FMUL R25, R38.reuse, R29 ;  /* 0x0000001d26197220 */ /* 0x040fe20000400000 */
[C---:B------:R-:W-:Y:S01]  /*8d00*/  FMUL R26, R38.reuse, R30 ;  /* 0x0000001e261a7220 */ /* 0x040fe20000400000 */
[----:B------:R-:W-:Y:S01]  /*8d10*/  FFMA R24, R41, R40, R24 ;  /* 0x0000002829187223 */ /* 0x000fe20000000018 */
[----:B------:R-:W-:Y:S01]  /*8d20*/  LOP3.LUT R40, R73, 0xffff0000, RZ, 0xc0, !PT ;  /* 0xffff000049287812 */ /* 0x000fe200078ec0ff */
[C---:B------:R-:W-:Y:S01]  /*8d30*/  FFMA R25, R41.reuse, R42, R25 ;  /* 0x0000002a29197223 */ /* 0x040fe20000000019 */
[----:B------:R-:W-:Y:S01]  /*8d40*/  FFMA R26, R41, R43, R26 ;  /* 0x0000002b291a7223 */ /* 0x000fe2000000001a */
[----:B------:R-:W-:Y:S01]  /*8d50*/  FMUL R31, R38, R31 ;  /* 0x0000001f261f7220 */ /* 0x000fe20000400000 */
[----:B------:R-:W-:Y:S01]  /*8d60*/  SHF.L.U32 R43, R74, 0x10, RZ ;  /* 0x000000104a2b7819 */ /* 0x000fe200000006ff */
[----:B------:R-:W-:Y:S01]  /*8d70*/  FMUL R28, R38, R32 ;  /* 0x00000020261c7220 */ /* 0x000fe20000400000 */
[----:B------:R-:W-:Y:S01]  /*8d80*/  LOP3.LUT R42, R74, 0xffff0000, RZ, 0xc0, !PT ;  /* 0xffff00004a2a7812 */ /* 0x000fe200078ec0ff */
[C---:B------:R-:W-:Y:S01]  /*8d90*/  FMUL R29, R38.reuse, R33 ;  /* 0x00000021261d7220 */ /* 0x040fe20000400000 */
[----:B------:R-:W-:Y:S01]  /*8da0*/  SHF.L.U32 R45, R75, 0x10, RZ ;  /* 0x000000104b2d7819 */ /* 0x000fe200000006ff */
        /* <DEDUP_REMOVED lines=36> */
.L_x_131:
[----:B------:R-:W-:Y:S05]  /*8ff0*/  BSYNC.RECONVERGENT B0 ;  /* 0x0000000000007941 */ /* 0x000fea0003800200 */
.L_x_130:
        /* <DEDUP_REMOVED lines=21> */
.L_x_135:
[----:B------:R-:W-:Y:S05]  /*9150*/  BSYNC B0 ;  /* 0x0000000000007941 */ /* 0x000fea0003800000 */
.L_x_134:
[----:B------:R-:W-:Y:S11]  /*9160*/  ISETP.NE.AND P0, PT, R68, RZ, PT ;  /* 0x000000ff4400720c */ /* 0x000ff60003f05270 */
[----:B------:R-:W-:Y:S02]  /*9170*/  @!UPT UIADD3 URZ, UPT, UPT, URZ, URZ, URZ ;  /* 0x000000fffffff290 */ /* 0x000fe4000fffe0ff */
[----:B------:R4:W1:Y:S04]  /*9180*/  @P0 LDS.128 R48, [R3] ;  /* 0x0000000003300984 */ /* 0x0008680000000c00 */
[----:B------:R4:W1:Y:S04]  /*9190*/  @P0 LDS.128 R56, [R2+0x10] ;  /* 0x0000100002380984 */ /* 0x0008680000000c00 */
[----:B------:R4:W1:Y:S04]  /*91a0*/  @P0 LDS.128 R64, [R0+0x20] ;  /* 0x0000200000400984 */ /* 0x0008680000000c00 */
[----:B------:R4:W1:Y:S02]  /*91b0*/  @P0 LDS.128 R72, [R47+0x30] ;  /* 0x000030002f480984 */ /* 0x0008640000000c00 */
.L_x_133:
[----:B------:R-:W-:Y:S05]  /*91c0*/  BSYNC B1 ;  /* 0x0000000000017941 */ /* 0x000fea0003800000 */
.L_x_132:
[----:B----4-:R-:W-:Y:S05]  /*91d0*/  VIADD R3, R39, 0x60 ;  /* 0x0000006027037836 */ /* 0x010fea0000000000 */
[----:B------:R-:W-:Y:S04]  /*91e0*/  SHF.R.U32.HI R3, RZ, 0x15, R3 ;  /* 0x00000015ff037819 */ /* 0x000fe80000011603 */
[----:B------:R-:W-:Y:S11]  /*91f0*/  LOP3.LUT P0, RZ, R3, 0x3, R88, 0x48, !PT ;  /* 0x0000000303ff7812 */ /* 0x000ff60007804858 */
[----:B------:R-:W-:Y:S02]  /*9200*/  @!UPT UIADD3 URZ, UPT, UPT, URZ, URZ, URZ ;  /* 0x000000fffffff290 */ /* 0x000fe4000fffe0ff */
[----:B------:R-:W-:Y:S05]  /*9210*/  @!P0 BRA `(.L_x_137) ;  /* 0x0000000000408947 */ /* 0x000fea0003800000 */
[----:B------:R-:W4:Y:S01]  /*9220*/  LDCU.64 UR8, c[0x4][0x70] ;  /* 0x01000e00ff0877ac */ /* 0x000f220008000a00 */
[----:B------:R-:W-:Y:S01]  /*9230*/  MOV R3, 0x0 ;  /* 0x0000000000037802 */ /* 0x000fe20000000f00 */
[----:B------:R-:W-:Y:S02]  /*9240*/  HFMA2 R12, -RZ, RZ, 0, 5.9604644775390625e-08 ;  /* 0x00000001ff0c7431 */ /* 0x000fe400000001ff */
[----:B------:R-:W-:Y:S02]  /*9250*/  IMAD.MOV.U32 R8, RZ, RZ, 0x192 ;  /* 0x00000192ff087424 */ /* 0x000fe400078e00ff */
[----:B------:R-:W-:Y:S01]  /*9260*/  IMAD.MOV.U32 R13, RZ, RZ, RZ ;  /* 0x000000ffff0d7224 */ /* 0x000fe200078e00ff */
[----:B------:R-:W5:Y:S01]  /*9270*/  LDCU.64 UR6, c[0x4][0x78] ;  /* 0x01000f00ff0677ac */ /* 0x000f620008000a00 */
[----:B------:R-:W2:Y:S01]  /*9280*/  LDC.64 R2, c[0x4][R3] ;  /* 0x0100000003027b82 */ /* 0x000ea20000000a00 */
[----:B------:R-:W3:Y:S01]  /*9290*/  LDCU.64 UR4, c[0x4][0x10] ;  /* 0x01000200ff0477ac */ /* 0x000ee20008000a00 */
[----:B----4-:R-:W-:Y:S01]  /*92a0*/  MOV R5, UR9 ;  /* 0x0000000900057c02 */ /* 0x010fe20008000f00 */
[----:B-1----:R-:W-:Y:S01]  /*92b0*/  IMAD.U32 R4, RZ, RZ, UR8 ;  /* 0x00000008ff047e24 */ /* 0x002fe2000f8e00ff */
[----:B-----5:R-:W-:Y:S01]  /*92c0*/  MOV R7, UR7 ;  /* 0x0000000700077c02 */ /* 0x020fe20008000f00 */
[----:B------:R-:W-:Y:S01]  /*92d0*/  IMAD.U32 R6, RZ, RZ, UR6 ;  /* 0x00000006ff067e24 */ /* 0x000fe2000f8e00ff */
[----:B---3--:R-:W-:Y:S01]  /*92e0*/  MOV R11, UR5 ;  /* 0x00000005000b7c02 */ /* 0x008fe20008000f00 */
[----:B------:R-:W-:Y:S02]  /*92f0*/  IMAD.U32 R10, RZ, RZ, UR4 ;  /* 0x00000004ff0a7e24 */ /* 0x000fe4000f8e00ff */
[----:B------:R-:W-:Y:S07]  /*9300*/  LEPC R20, `(.L_x_137) ;  /* 0x000000001014794e */ /* 0x000fee0000000000 */
[----:B--2---:R-:W-:Y:S05]  /*9310*/  CALL.ABS.NOINC R2 ;  /* 0x0000000002007343 */ /* 0x004fea0003c00000 */
.L_x_137:
[----:B------:R-:W-:Y:S01]  /*9320*/  ISETP.NE.AND P0, PT, R86, RZ, PT ;  /* 0x000000ff5600720c */ /* 0x000fe20003f05270 */
[----:B------:R-:W-:Y:S05]  /*9330*/  WARPSYNC.ALL ;  /* 0x0000000000007948 */ /* 0x000fea0003800000 */
[----:B------:R-:W-:Y:S01]  /*9340*/  R2UR UR4, R39 ;  /* 0x00000000270472ca */ /* 0x000fe200000e0000 */
[----:B------:R-:W-:Y:S01]  /*9350*/  BSSY.RECONVERGENT B0, `(.L_x_138) ;  /* 0x000008d000007945 */ /* 0x000fe20003800200 */
[C---:B-1----:R-:W-:Y:S02]  /*9360*/  SHF.L.U32 R40, R48.reuse, 0x10, RZ ;  /* 0x0000001030287819 */ /* 0x042fe400000006ff */
[----:B------:R-:W-:Y:S02]  /*9370*/  LOP3.LUT R42, R48, 0xffff0000, RZ, 0xc0, !PT ;  /* 0xffff0000302a7812 */ /* 0x000fe400078ec0ff */
[C---:B------:R-:W-:Y:S02]  /*9380*/  SHF.L.U32 R43, R49.reuse, 0x10, RZ ;  /* 0x00000010312b7819 */ /* 0x040fe400000006ff */
[----:B------:R-:W-:Y:S02]  /*9390*/  LOP3.LUT R44, R49, 0xffff0000, RZ, 0xc0, !PT ;  /* 0xffff0000312c7812 */ /* 0x000fe400078ec0ff */
[C---:B------:R-:W-:Y:S02]  /*93a0*/  SHF.L.U32 R45, R50.reuse, 0x10, RZ ;  /* 0x00000010322d7819 */ /* 0x040fe400000006ff */
[----:B------:R-:W-:Y:S01]  /*93b0*/  LOP3.LUT R46, R50, 0xffff0000, RZ, 0xc0, !PT ;  /* 0xffff0000322e7812 */ /* 0x000fe200078ec0ff */
[----:B------:R-:W1:Y:S01]  /*93c0*/  LDTM.x32 R4, tmem[UR4+0x60] ;  /* 0x00006004000479ee */ /* 0x000e6200082c0000 */
[C---:B------:R-:W-:Y:S01]  /*93d0*/  SHF.L.U32 R47, R51.reuse, 0x10, RZ ;  /* 0x00000010332f7819 */ /* 0x040fe200000006ff */
[----:B------:R-:W-:Y:S01]  /*93e0*/  NOP ;  /* 0x0000000000007918 */ /* 0x000fe20000000000 */
[----:B------:R-:W-:Y:S02]  /*93f0*/  LOP3.LUT R48, R51, 0xffff0000, RZ, 0xc0, !PT ;  /* 0xffff000033307812 */ /* 0x000fe400078ec0ff */
[C---:B------:R-:W-:Y:S02]  /*9400*/  SHF.L.U32 R49, R56.reuse, 0x10, RZ ;  /* 0x0000001038317819 */ /* 0x040fe400000006ff */
[----:B------:R-:W-:Y:S02]  /*9410*/  LOP3.LUT R51, R56, 0xffff0000, RZ, 0xc0, !PT ;  /* 0xffff000038337812 */ /* 0x000fe400078ec0ff */
[C---:B------:R-:W-:Y:S02]  /*9420*/  SHF.L.U32 R50, R57.reuse, 0x10, RZ ;  /* 0x0000001039327819 */ /* 0x040fe400000006ff */
[----:B---3--:R-:W-:Y:S02]  /*9430*/  LOP3.LUT R52, R57, 0xffff0000, RZ, 0xc0, !PT ;  /* 0xffff000039347812 */ /* 0x008fe400078ec0ff */
[C---:B------:R-:W-:Y:S02]  /*9440*/  SHF.L.U32 R53, R58.reuse, 0x10, RZ ;  /* 0x000000103a357819 */ /* 0x040fe400000006ff */
[----:B------:R-:W-:Y:S02]  /*9450*/  LOP3.LUT R54, R58, 0xffff0000, RZ, 0xc0, !PT ;  /* 0xffff00003a367812 */ /* 0x000fe400078ec0ff */
[----:B------:R-:W-:Y:S02]  /*9460*/  SHF.L.U32 R55, R59, 0x10, RZ ;  /* 0x000000103b377819 */ /* 0x000fe400000006ff */
[----:B------:R-:W-:Y:S02]  /*9470*/  IADD3 R105, PT, PT, R105, 0xf0, RZ ;  /* 0x000000f069697810 */ /* 0x000fe40007ffe0ff */
[----:B------:R-:W-:Y:S02]  /*9480*/  LOP3.LUT R56, R59, 0xffff0000, RZ, 0xc0, !PT ;  /* 0xffff00003b387812 */ /* 0x000fe400078ec0ff */
[----:B------:R-:W-:Y:S01]  /*9490*/  SHF.L.U32 R57, R64, 0x10, RZ ;  /* 0x0000001040397819 */ /* 0x000fe200000006ff */
[----:B-1----:R-:W-:Y:S01]  /*94a0*/  FMUL R4, R38, R4 ;  /* 0x0000000426047220 */ /* 0x002fe20000400000 */
[----:B------:R-:W-:Y:S01]  /*94b0*/  LOP3.LUT R58, R64, 0xffff0000, RZ, 0xc0, !PT ;  /* 0xffff0000403a7812 */ /* 0x000fe200078ec0ff */
[C---:B------:R-:W-:Y:S01]  /*94c0*/  FMUL R5, R38.reuse, R5 ;  /* 0x0000000526057220 */ /* 0x040fe20000400000 */
[----:B------:R-:W-:Y:S01]  /*94d0*/  LOP3.LUT R105, R105, 0xfefffff8, RZ, 0xc0, !PT ;  /* 0xfefffff869697812 */ /* 0x000fe200078ec0ff */
[C---:B------:R-:W-:Y:S01]  /*94e0*/  FFMA R4, R41.reuse, R40, R4 ;  /* 0x0000002829047223 */ /* 0x040fe20000000004 */
[C---:B------:R-:W-:Y:S01]  /*94f0*/  FMUL R6, R38.reuse, R6 ;  /* 0x0000000626067220 */ /* 0x040fe20000400000 */
[----:B------:R-:W-:Y:S01]  /*9500*/  FFMA R5, R41, R42, R5 ;  /* 0x0000002a29057223 */ /* 0x000fe20000000005 */
[----:B------:R-:W-:Y:S01]  /*9510*/  SHF.L.U32 R59, R65, 0x10, RZ ;  /* 0x00000010413b7819 */ /* 0x000fe200000006ff */
[----:B------:R1:W-:Y:S01]  /*9520*/  SYNCS.ARRIVE.TRANS64.RED.A1T0 RZ, [R105+URZ], RZ ;  /* 0x000000ff69ff79a7 */ /* 0x0003e200081004ff */
[----:B------:R-:W-:Y:S01]  /*9530*/  FFMA R6, R41, R43, R6 ;  /* 0x0000002b29067223 */ /* 0x000fe20000000006 */
[C---:B------:R-:W-:Y:S01]  /*9540*/  FMUL R7, R38.reuse, R7 ;  /* 0x0000000726077220 */ /* 0x040fe20000400000 */
[----:B------:R-:W-:Y:S01]  /*9550*/  F2FP.BF16.F32.PACK_AB R108, R5, R4 ;  /* 0x00000004056c723e */ /* 0x000fe200000010ff */
[C---:B------:R-:W-:Y:S01]  /*9560*/  FMUL R8, R38.reuse, R8 ;  /* 0x0000000826087220 */ /* 0x040fe20000400000 */
[----:B------:R-:W-:Y:S01]  /*9570*/  FMUL R9, R38, R9 ;  /* 0x0000000926097220 */ /* 0x000fe20000400000 */
[----:B------:R-:W-:Y:S01]  /*9580*/  LOP3.LUT R60, R65, 0xffff0000, RZ, 0xc0, !PT ;  /* 0xffff0000413c7812 */ /* 0x000fe200078ec0ff */
[C---:B------:R-:W-:Y:S01]  /*9590*/  FFMA R7, R41.reuse, R44, R7 ;  /* 0x0000002c29077223 */ /* 0x040fe20000000007 */
[C---:B------:R-:W-:Y:S01]  /*95a0*/  FFMA R8, R41.reuse, R45, R8 ;  /* 0x0000002d29087223 */ /* 0x040fe20000000008 */
[----:B------:R-:W-:Y:S01]  /*95b0*/  SHF.L.U32 R61, R66, 0x10, RZ ;  /* 0x00000010423d7819 */ /* 0x000fe200000006ff */
[----:B------:R-:W-:Y:S01]  /*95c0*/  FFMA R9, R41, R46, R9 ;  /* 0x0000002e29097223 */ /* 0x000fe20000000009 */
[C---:B------:R-:W-:Y:S01]  /*95d0*/  FMUL R10, R38.reuse, R10 ;  /* 0x0000000a260a7220 */ /* 0x040fe20000400000 */
[----:B------:R-:W-:Y:S01]  /*95e0*/  F2FP.BF16.F32.PACK_AB R109, R7, R6 ;  /* 0x00000006076d723e */ /* 0x000fe200000010ff */
[C---:B------:R-:W-:Y:S01]  /*95f0*/  FMUL R11, R38.reuse, R11 ;  /* 0x0000000b260b7220 */ /* 0x040fe20000400000 */
[----:B------:R-:W-:Y:S01]  /*9600*/  FMUL R0, R38, R12 ;  /* 0x0000000c26007220 */ /* 0x000fe20000400000 */
[----:B------:R-:W-:Y:S01]  /*9610*/  F2FP.BF16.F32.PACK_AB R110, R9, R8 ;  /* 0x00000008096e723e */ /* 0x000fe200000010ff */
[C---:B------:R-:W-:Y:S01]  /*9620*/  FFMA R10, R41.reuse, R47, R10 ;  /* 0x0000002f290a7223 */ /* 0x040fe2000000000a */
[C---:B------:R-:W-:Y:S01]  /*9630*/  FFMA R11, R41.reuse, R48, R11 ;  /* 0x00000030290b7223 */ /* 0x040fe2000000000b */
[----:B------:R-:W-:Y:S01]  /*9640*/  LOP3.LUT R62, R66, 0xffff0000, RZ, 0xc0, !PT ;  /* 0xffff0000423e7812 */ /* 0x000fe200078ec0ff */
[----:B------:R-:W-:Y:S01]  /*9650*/  FFMA R0, R41, R49, R0 ;  /* 0x0000003129007223 */ /* 0x000fe20000000000 */
[C---:B------:R-:W-:Y:S01]  /*9660*/  FMUL R2, R38.reuse, R13 ;  /* 0x0000000d26027220 */ /* 0x040fe20000400000 */
[----:B------:R-:W-:Y:S01]  /*9670*/  SHF.L.U32 R63, R67, 0x10, RZ ;  /* 0x00000010433f7819 */ /* 0x000fe200000006ff */
[C---:B------:R-:W-:Y:S01]  /*9680*/  FMUL R3, R38.reuse, R14 ;  /* 0x0000000e26037220 */ /* 0x040fe20000400000 */
[----:B------:R-:W-:Y:S01]  /*9690*/  F2FP.BF16.F32.PACK_AB R111, R11, R10 ;  /* 0x0000000a0b6f723e */ /* 0x000fe200000010ff */
[----:B------:R-:W-:Y:S01]  /*96a0*/  FFMA R2, R41, R51, R2 ;  /* 0x0000003329027223 */ /* 0x000fe20000000002 */
[C---:B------:R-:W-:Y:S01]  /*96b0*/  FMUL R15, R38.reuse, R15 ;  /* 0x0000000f260f7220 */ /* 0x040fe20000400000 */
[C---:B------:R-:W-:Y:S01]  /*96c0*/  FMUL R12, R38.reuse, R16 ;  /* 0x00000010260c7220 */ /* 0x040fe20000400000 */
[----:B------:R-:W-:Y:S01]  /*96d0*/  FMUL R13, R38, R17 ;  /* 0x00000011260d7220 */ /* 0x000fe20000400000 */
[----:B------:R1:W-:Y:S01]  /*96e0*/  STS.128 [R84+0x6000], R108 ;  /* 0x0060006c54007388 */ /* 0x0003e20000000c00 */
[----:B------:R-:W-:Y:S01]  /*96f0*/  LOP3.LUT R64, R67, 0xffff0000, RZ, 0xc0, !PT ;  /* 0xffff000043407812 */ /* 0x000fe200078ec0ff */
[C---:B------:R-:W-:Y:S01]  /*9700*/  FFMA R3, R41.reuse, R50, R3 ;  /* 0x0000003229037223 */ /* 0x040fe20000000003 */
[----:B------:R-:W-:Y:S01]  /*9710*/  SHF.L.U32 R65, R72, 0x10, RZ ;  /* 0x0000001048417819 */ /* 0x000fe200000006ff */
[C---:B------:R-:W-:Y:S01]  /*9720*/  FFMA R15, R41.reuse, R52, R15 ;  /* 0x00000034290f7223 */ /* 0x040fe2000000000f */
[----:B------:R-:W-:Y:S01]  /*9730*/  F2FP.BF16.F32.PACK_AB R112, R2, R0 ;  /* 0x000000000270723e */ /* 0x000fe200000010ff */
[C---:B------:R-:W-:Y:S01]  /*9740*/  FFMA R12, R41.reuse, R53, R12 ;  /* 0x00000035290c7223 */ /* 0x040fe2000000000c */
[C---:B------:R-:W-:Y:S01]  /*9750*/  FFMA R13, R41.reuse, R54, R13 ;  /* 0x00000036290d7223 */ /* 0x040fe2000000000d */
[C---:B------:R-:W-:Y:S01]  /*9760*/  FMUL R14, R38.reuse, R18 ;  /* 0x00000012260e7220 */ /* 0x040fe20000400000 */
[C---:B------:R-:W-:Y:S01]  /*9770*/  FMUL R19, R38.reuse, R19 ;  /* 0x0000001326137220 */ /* 0x040fe20000400000 */
[C---:B------:R-:W-:Y:S01]  /*9780*/  FMUL R16, R38.reuse, R20 ;  /* 0x0000001426107220 */ /* 0x040fe20000400000 */
[C---:B------:R-:W-:Y:S01]  /*9790*/  FMUL R17, R38.reuse, R21 ;  /* 0x0000001526117220 */ /* 0x040fe20000400000 */
[C---:B------:R-:W-:Y:S01]  /*97a0*/  FFMA R14, R41.reuse, R55, R14 ;  /* 0x00000037290e7223 */ /* 0x040fe2000000000e */
        /* <DEDUP_REMOVED lines=9> */
[----:B------:R-:W-:Y:S01]  /*9840*/  FFMA R23, R41, R60, R23 ;  /* 0x0000003c29177223 */ /* 0x000fe20000000017 */
[C---:B------:R-:W-:Y:S01]  /*9850*/  FMUL R27, R38.reuse, R27 ;  /* 0x0000001b261b7220 */ /* 0x040fe20000400000 */
[----:B------:R-:W-:Y:S01]  /*9860*/  F2FP.BF16.F32.PACK_AB R113, R15, R3 ;  /* 0x000000030f71723e */ /* 0x000fe200000010ff */
[----:B------:R-:W-:Y:S01]  /*9870*/  FFMA R20, R41, R61, R20 ;  /* 0x0000003d29147223 */ /* 0x000fe20000000014 */
[----:B------:R-:W-:Y:S01]  /*9880*/  F2FP.BF16.F32.PACK_AB R114, R13, R12 ;  /* 0x0000000c0d72723e */ /* 0x000fe200000010ff */
[----:B------:R-:W-:Y:S01]  /*9890*/  FMUL R24, R38, R28 ;  /* 0x0000001c26187220 */ /* 0x000fe20000400000 */
[----:B------:R-:W-:Y:S01]  /*98a0*/  F2FP.BF16.F32.PACK_AB R115, R19, R14 ;  /* 0x0000000e1373723e */ /* 0x000fe200000010ff */
[----:B------:R-:W-:Y:S01]  /*98b0*/  FFMA R21, R41, R62, R21 ;  /* 0x0000003e29157223 */ /* 0x000fe20000000015 */
[----:B------:R-:W-:Y:S01]  /*98c0*/  LOP3.LUT R66, R72, 0xffff0000, RZ, 0xc0, !PT ;  /* 0xffff000048427812 */ /* 0x000fe200078ec0ff */
[C---:B------:R-:W-:Y:S01]  /*98d0*/  FMUL R25, R38.reuse, R29 ;  /* 0x0000001d26197220 */ /* 0x040fe20000400000 */
[----:B------:R-:W-:Y:S01]  /*98e0*/  SHF.L.U32 R67, R73, 0x10, RZ ;  /* 0x0000001049437819 */ /* 0x000fe200000006ff */
[----:B------:R1:W-:Y:S01]  /*98f0*/  STS.128 [R100+0x6010], R112 ;  /* 0x0060107064007388 */ /* 0x0003e20000000c00 */
[----:B------:R-:W-:Y:S01]  /*9900*/  FFMA R22, R41, R63, R22 ;  /* 0x0000003f29167223 */ /* 0x000fe20000000016 */
[----:B------:R-:W-:Y:S01]  /*9910*/  LOP3.LUT R68, R73, 0xffff0000, RZ, 0xc0, !PT ;  /* 0xffff000049447812 */ /* 0x000fe200078ec0ff */
[----:B------:R-:W-:Y:S01]  /*9920*/  FMUL R26, R38, R30 ;  /* 0x0000001e261a7220 */ /* 0x000fe20000400000 */
[C---:B------:R-:W-:Y:S01]  /*9930*/  FFMA R27, R41.reuse, R64, R27 ;  /* 0x00000040291b7223 */ /* 0x040fe2000000001b */
[----:B------:R-:W-:Y:S01]  /*9940*/  SHF.L.U32 R69, R74, 0x10, RZ ;  /* 0x000000104a457819 */ /* 0x000fe200000006ff */
[----:B------:R-:W-:Y:S01]  /*9950*/  FMUL R31, R38, R31 ;  /* 0x0000001f261f7220 */ /* 0x000fe20000400000 */
[C---:B------:R-:W-:Y:S01]  /*9960*/  FFMA R24, R41.reuse, R65, R24 ;  /* 0x0000004129187223 */ /* 0x040fe20000000018 */
[----:B------:R-:W-:Y:S01]  /*9970*/  LOP3.LUT R70, R74, 0xffff0000, RZ, 0xc0, !PT ;  /* 0xffff00004a467812 */ /* 0x000fe200078ec0ff */
[C---:B------:R-:W-:Y:S01]  /*9980*/  FMUL R28, R38.reuse, R32 ;  /* 0x00000020261c7220 */ /* 0x040fe20000400000 */
[----:B------:R-:W-:Y:S01]  /*9990*/  FFMA R25, R41, R66, R25 ;  /* 0x0000004229197223 */ /* 0x000fe20000000019 */
[----:B------:R-:W-:Y:S01]  /*99a0*/  SHF.L.U32 R71, R75, 0x10, RZ ;  /* 0x000000104b477819 */ /* 0x000fe200000006ff */
[C---:B------:R-:W-:Y:S01]  /*99b0*/  FMUL R29, R38.reuse, R33 ;  /* 0x00000021261d7220 */ /* 0x040fe20000400000 */
[----:B------:R-:W-:Y:S01]  /*99c0*/  FFMA R26, R41, R67, R26 ;  /* 0x00000043291a7223 */ /* 0x000fe2000000001a */
[----:B------:R-:W-:Y:S01]  /*99d0*/  LOP3.LUT R72, R75, 0xffff0000, RZ, 0xc0, !PT ;  /* 0xffff00004b487812 */ /* 0x000fe200078ec0ff */
        /* <DEDUP_REMOVED lines=29> */
[----:B------:R-:W-:Y:S01]  /*9bb0*/  R2UR UR12, R101 ;  /* 0x00000000650c72ca */ /* 0x000fe200000e0000 */
[----:B------:R-:W-:Y:S02]  /*9bc0*/  UIADD3 UR8, UPT, UPT, UR49, 0x6200, URZ ;  /* 0x0000620031087890 */ /* 0x000fe4000fffe0ff */
[----:B---3--:R-:W-:Y:S04]  /*9bd0*/  UIADD3 UR4, UP0, UPT, UR6, 0x680, URZ ;  /* 0x0000068006047890 */ /* 0x008fe8000ff1e0ff */
[----:B------:R-:W-:Y:S09]  /*9be0*/  UIADD3.X UR5, UPT, UPT, URZ, UR7, URZ, UP0, !UPT ;  /* 0x00000007ff057290 */ /* 0x000ff200087fe4ff */
[----:B------:R3:W-:Y:S01]  /*9bf0*/  UTMASTG.4D.IM2COL [UR8], [UR4] ;  /* 0x00000008040073b5 */ /* 0x0007e20008058000 */
[----:B------:R0:W-:Y:S01]  /*9c00*/  UTMACMDFLUSH ;  /* 0x00000000000079b7 */ /* 0x0001e20000000000 */
[----:B---3--:R-:W-:Y:S04]  /*9c10*/  DEPBAR.LE SB0, 0x1 ;  /* 0x000080400000791a */ /* 0x008fe80000000000 */
.L_x_139:
[----:B------:R-:W-:Y:S05]  /*9c20*/  BSYNC.RECONVERGENT B0 ;  /* 0x0000000000007941 */ /* 0x000fea0003800200 */
.L_x_138:
[----:B------:R-:W-:Y:S01]  /*9c30*/  BAR.SYNC.DEFER_BLOCKING 0x1, 0x80 ;  /* 0x0042000000007b1d */ /* 0x000fe20000010000 */
[----:B------:R-:W-:Y:S01]  /*9c40*/  UISETP.NE.AND UP0, UPT, UR53, -0x4, UPT ;  /* 0xfffffffc3500788c */ /* 0x000fe2000bf05270 */
[----:B------:R-:W-:Y:S08]  /*9c50*/  IADD3 R0, PT, PT, R36, 0x1, RZ ;  /* 0x0000000124007810 */ /* 0x000ff00007ffe0ff */
[----:B------:R-:W-:Y:S05]  /*9c60*/  BRA.U !UP0, `(.L_x_140) ;  /* 0x0000000108247547 */ /* 0x000fea000b800000 */
[----:B------:R-:W-:Y:S01]  /*9c70*/  ISETP.NE.AND P0, PT, R104, RZ, PT ;  /* 0x000000ff6800720c */ /* 0x000fe20003f05270 */
[----:B------:R-:W-:Y:S01]  /*9c80*/  IMAD.U32 R2, RZ, RZ, UR50 ;  /* 0x00000032ff027e24 */ /* 0x000fe2000f8e00ff */
[----:B------:R-:W-:Y:S04]  /*9c90*/  UIADD3 UR4, UPT, UPT, UR50, 0x1, URZ ;  /* 0x0000000132047890 */ /* 0x000fe8000fffe0ff */
[----:B------:R-:W-:Y:S04]  /*9ca0*/  UISETP.NE.AND UP0, UPT, UR4, 0x4, UPT ;  /* 0x000000040400788c */ /* 0x000fe8000bf05270 */
[----:B------:R-:W-:Y:S03]  /*9cb0*/  USEL UR50, UR4, URZ, UP0 ;  /* 0x000000ff04327287 */ /* 0x000fe60008000000 */
[----:B------:R-:W-:Y:S05]  /*9cc0*/  @P0 LEA R2, R2, UR49, 0x3 ;  /* 0x0000003102020c11 */ /* 0x000fea000f8e18ff */
[----:B------:R-:W-:Y:S05]  /*9cd0*/  @P0 VIADD R2, R2, 0xa0 ;  /* 0x000000a002020836 */ /* 0x000fea0000000000 */
[----:B------:R-:W-:Y:S04]  /*9ce0*/  @P0 PRMT R2, R107, 0x654, R2 ;  /* 0x000006546b020816 */ /* 0x000fe80000000002 */
[----:B------:R3:W-:Y:S03]  /*9cf0*/  @P0 SYNCS.ARRIVE.TRANS64.RED.A1T0 RZ, [R2+URZ], RZ ;  /* 0x000000ff02ff09a7 */ /* 0x0007e600081004ff */
.L_x_140:
[----:B------:R-:W-:Y:S01]  /*9d00*/  R2UR UR5, R95 ;  /* 0x000000005f0572ca */ /* 0x000fe200000e0000 */
[----:B------:R-:W-:Y:S01]  /*9d10*/  UISETP.NE.AND UP0, UPT, UR62, URZ, UPT ;  /* 0x000000ff3e00728c */ /* 0x000fe2000bf05270 */
[----:B------:R-:W-:Y:S01]  /*9d20*/  R2UR UR4, R96 ;  /* 0x00000000600472ca */ /* 0x000fe200000e0000 */
[----:B------:R-:W-:Y:S01]  /*9d30*/  UIADD3 UR53, UPT, UPT, UR53, 0x4, URZ ;  /* 0x0000000435357890 */ /* 0x000fe2000fffe0ff */
[C---:B------:R-:W-:Y:S01]  /*9d40*/  ISETP.NE.AND P0, PT, R0.reuse, 0x2, PT ;  /* 0x000000020000780c */ /* 0x040fe20003f05270 */
[----:B------:R-:W-:Y:S01]  /*9d50*/  UMOV UR52, UR63 ;  /* 0x0000003f00347c82 */ /* 0x000fe20008000000 */
[----:B------:R-:W-:Y:S02]  /*9d60*/  LOP3.LUT R81, R81, 0x1, RZ, 0x3c, !PT ;  /* 0x0000000151517812 */ /* 0x000fe400078e3cff */
[----:B------:R-:W-:Y:S02]  /*9d70*/  SEL R3, RZ, 0x1, P0 ;  /* 0x00000001ff037807 */ /* 0x000fe40000000000 */
[----:B------:R-:W-:Y:S02]  /*9d80*/  SEL R36, R0, RZ, P0 ;  /* 0x000000ff00247207 */ /* 0x000fe40000000000 */
[----:B------:R-:W-:Y:S01]  /*9d90*/  LOP3.LUT R82, R82, R3, RZ, 0x3c, !PT ;  /* 0x0000000352527212 */ /* 0x000fe200078e3cff */
[----:B------:R-:W-:Y:S02]  /*9da0*/  UIADD3 UR21, UPT, UPT, UR36, UR5, URZ ;  /* 0x0000000524157290 */ /* 0x000fe4000fffe0ff */
[----:B------:R-:W-:Y:S01]  /*9db0*/  UIADD3 UR51, UPT, UPT, UR37, UR4, URZ ;  /* 0x0000000425337290 */ /* 0x000fe2000fffe0ff */
[----:B------:R-:W-:Y:S11]  /*9dc0*/  BRA.U UP0, `(.L_x_141) ;  /* 0xffffffbd00887547 */ /* 0x000ff6000b83ffff */
[----:B------:R-:W-:-:S13]  /*9dd0*/  R2UR UR4, R97 ;  /* 0x00000000610472ca */ /* 0x000fda00000e0000 */
[----:B------:R-:W-:-:S09]  /*9de0*/  UISETP.NE.AND UP0, UPT, UR4, URZ, UPT ;  /* 0x000000ff0400728c */ /* 0x000fd2000bf05270 */
[----:B------:R-:W-:Y:S05]  /*9df0*/  BRA.U !UP0, `(.L_x_142) ;  /* 0x0000000108487547 */ /* 0x000fea000b800000 */
[----:B------:R-:W4:Y:S02]  /*9e00*/  LDCU.64 UR4, c[0x0][0x890] ;  /* 0x00011200ff0477ac */ /* 0x000f240008000a00 */
[----:B----4-:R-:W-:-:S04]  /*9e10*/  UISETP.NE.U32.AND UP0, UPT, UR4, URZ, UPT ;  /* 0x000000ff0400728c */ /* 0x010fc8000bf05070 */
[----:B------:R-:W-:-:S09]  /*9e20*/  UISETP.NE.AND.EX UP0, UPT, UR5, URZ, UPT, UP0 ;  /* 0x000000ff0500728c */ /* 0x000fd2000bf05300 */
[----:B------:R-:W-:Y:S05]  /*9e30*/  BRA.U UP0, `(.L_x_143) ;  /* 0x00000001000c7547 */ /* 0x000fea000b800000 */
[----:B------:R-:W-:-:S13]  /*9e40*/  FSETP.NEU.AND P0, PT, R41, RZ, PT ;  /* 0x000000ff2900720b */ /* 0x000fda0003f0d000 */
[----:B------:R-:W-:Y:S05]  /*9e50*/  @!P0 EXIT ;  /* 0x000000000000894d */ /* 0x000fea0003800000 */
[----:B------:R-:W-:Y:S05]  /*9e60*/  BRA `(.L_x_142) ;  /* 0x00000000002c7947 */ /* 0x000fea0003800000 */
.L_x_143:
[----:B------:R-:W-:Y:S01]  /*9e70*/  ISETP.NE.AND P0, PT, R103, RZ, PT ;  /* 0x000000ff6700720c */ /* 0x000fe20003f05270 */
[----:B------:R-:W-:-:S12]  /*9e80*/  BSSY.RECONVERGENT B0, `(.L_x_142) ;  /* 0x0000009000007945 */ /* 0x000fd80003800200 */
[----:B------:R-:W-:Y:S05]  /*9e90*/  @P0 BRA `(.L_x_144) ;  /* 0x0000000000140947 */ /* 0x000fea0003800000 */
[----:B------:R-:W4:Y:S02]  /*9ea0*/  LDCU.64 UR4, c[0x0][0x888] ;  /* 0x00011100ff0477ac */ /* 0x000f240008000a00 */
[----:B----4-:R-:W-:-:S04]  /*9eb0*/  ISETP.NE.U32.AND P0, PT, RZ, UR4, PT ;  /* 0x00000004ff007c0c */ /* 0x010fc8000bf05070 */
[----:B------:R-:W-:-:S13]  /*9ec0*/  ISETP.NE.AND.EX P0, PT, RZ, UR5, PT, P0 ;  /* 0x00000005ff007c0c */ /* 0x000fda000bf05300 */
[----:B------:R-:W-:Y:S05]  /*9ed0*/  @!P0 EXIT ;  /* 0x000000000000894d */ /* 0x000fea0003800000 */
[----:B------:R-:W-:Y:S05]  /*9ee0*/  BRA `(.L_x_145) ;  /* 0x0000000000087947 */ /* 0x000fea0003800000 */
.L_x_144:
[----:B------:R-:W-:-:S13]  /*9ef0*/  FSETP.NEU.AND P0, PT, R41, RZ, PT ;  /* 0x000000ff2900720b */ /* 0x000fda0003f0d000 */
[----:B------:R-:W-:Y:S05]  /*9f00*/  @!P0 EXIT ;  /* 0x000000000000894d */ /* 0x000fea0003800000 */
.L_x_145:
[----:B------:R-:W-:Y:S05]  /*9f10*/  BSYNC.RECONVERGENT B0 ;  /* 0x0000000000007941 */ /* 0x000fea0003800200 */
.L_x_142:
[----:B------:R-:W4:Y:S01]  /*9f20*/  S2UR UR5, SR_CgaCtaId ;  /* 0x00000000000579c3 */ /* 0x000f220000008800 */
[----:B------:R-:W-:Y:S01]  /*9f30*/  ULEA UR4, UR50, UR49, 0x3 ;  /* 0x0000003132047291 */ /* 0x000fe2000f8e18ff */
[----:B------:R-:W-:-:S04]  /*9f40*/  DEPBAR.LE SB0, 0x0 ;  /* 0x000080000000791a */ /* 0x000fc80000000000 */
[----:B------:R-:W-:-:S04]  /*9f50*/  UIADD3 UR4, UPT, UPT, UR4, 0xa0, URZ ;  /* 0x000000a004047890 */ /* 0x000fc8000fffe0ff */
[----:B----4-:R-:W-:-:S09]  /*9f60*/  UPRMT UR4, UR5, 0x654, UR4 ;  /* 0x0000065405047896 */ /* 0x010fd20008000004 */
[----:B------:R-:W-:Y:S01]  /*9f70*/  SYNCS.ARRIVE.TRANS64.RED.A1T0 RZ, [UR4], RZ ;  /* 0x000000ffffff79a7 */ /* 0x000fe20008100404 */
[----:B------:R-:W-:Y:S05]  /*9f80*/  EXIT ;  /* 0x000000000000794d */ /* 0x000fea0003800000 */
.L_x_24:
[----:B------:R-:W-:Y:S07]  /*9f90*/  MOV R0, UR9 ;  /* 0x0000000900007c02 */ /* 0x000fee0008000f00 */
.L_x_146:
[----:B-1----:R1:W2:Y:S02]  /*9fa0*/  SYNCS.PHASECHK.TRANS64.TRYWAIT P0, [R0+URZ+0x40], R5 ;  /* 0x00004005000075a7 */ /* 0x0022a400080011ff */
[----:B--2---:R-:W-:Y:S05]  /*9fb0*/  @!P0 NANOSLEEP.SYNCS 0x989680 ;  /* 0x009896800000895d */ /* 0x004fea0003900000 */
[----:B------:R-:W2:Y:S02]  /*9fc0*/  @!P0 SYNCS.PHASECHK.TRANS64 P0, [R0+URZ+0x40], R5 ;  /* 0x00004005000085a7 */ /* 0x000ea400080010ff */
[----:B--2---:R-:W-:Y:S05]  /*9fd0*/  @!P0 BRA `(.L_x_146) ;  /* 0xfffffffc00f08947 */ /* 0x004fea000383ffff */
[----:B------:R-:W-:Y:S05]  /*9fe0*/  BRA `(.L_x_23) ;  /* 0xffffff7800e47947 */ /* 0x000fea000383ffff */
.L_x_31:
[----:B------:R-:W-:Y:S07]  /*9ff0*/  MOV R0, UR9 ;  /* 0x0000000900007c02 */ /* 0x000fee0008000f00 */
.L_x_147:
[----:B-1----:R1:W2:Y:S02]  /*a000*/  SYNCS.PHASECHK.TRANS64.TRYWAIT P0, [R0+URZ+0x40], R5 ;  /* 0x00004005000075a7 */ /* 0x0022a400080011ff */
[----:B--2---:R-:W-:Y:S05]  /*a010*/  @!P0 NANOSLEEP.SYNCS 0x989680 ;  /* 0x009896800000895d */ /* 0x004fea0003900000 */
[----:B------:R-:W2:Y:S02]  /*a020*/  @!P0 SYNCS.PHASECHK.TRANS64 P0, [R0+URZ+0x40], R5 ;  /* 0x00004005000085a7 */ /* 0x000ea400080010ff */
[----:B--2---:R-:W-:Y:S05]  /*a030*/  @!P0 BRA `(.L_x_147) ;  /* 0xfffffffc00f08947 */ /* 0x004fea000383ffff */
[----:B------:R-:W-:Y:S05]  /*a040*/  BRA `(.L_x_30) ;  /* 0xffffff8000407947 */ /* 0x000fea000383ffff */
.L_x_36:
[----:B------:R-:W-:-:S07]  /*a050*/  MOV R0, UR25 ;  /* 0x0000001900007c02 */ /* 0x000fce0008000f00 */
.L_x_148:
[----:B-1----:R1:W2:Y:S02]  /*a060*/  SYNCS.PHASECHK.TRANS64.TRYWAIT P0, [R0+URZ+0xd0], R3 ;  /* 0x0000d003000075a7 */ /* 0x0022a400080011ff */
[----:B--2---:R-:W-:Y:S05]  /*a070*/  @!P0 NANOSLEEP.SYNCS 0x989680 ;  /* 0x009896800000895d */ /* 0x004fea0003900000 */
[----:B------:R-:W2:Y:S02]  /*a080*/  @!P0 SYNCS.PHASECHK.TRANS64 P0, [R0+URZ+0xd0], R3 ;  /* 0x0000d003000085a7 */ /* 0x000ea400080010ff */
[----:B--2---:R-:W-:Y:S05]  /*a090*/  @!P0 BRA `(.L_x_148) ;  /* 0xfffffffc00f08947 */ /* 0x004fea000383ffff */
[----:B------:R-:W-:Y:S05]  /*a0a0*/  BRA `(.L_x_149) ;  /* 0xffffff84000c7947 */ /* 0x000fea000383ffff */
.L_x_40:
[----:B------:R-:W-:-:S07]  /*a0b0*/  MOV R0, UR4 ;  /* 0x0000000400007c02 */ /* 0x000fce0008000f00 */
.L_x_150:
[----:B-1----:R1:W2:Y:S02]  /*a0c0*/  SYNCS.PHASECHK.TRANS64.TRYWAIT P0, [R0+URZ], R3 ;  /* 0x00000003000075a7 */ /* 0x0022a400080011ff */
[----:B--2---:R-:W-:Y:S05]  /*a0d0*/  @!P0 NANOSLEEP.SYNCS 0x989680 ;  /* 0x009896800000895d */ /* 0x004fea0003900000 */
[----:B------:R-:W2:Y:S02]  /*a0e0*/  @!P0 SYNCS.PHASECHK.TRANS64 P0, [R0+URZ], R3 ;  /* 0x00000003000085a7 */ /* 0x000ea400080010ff */
[----:B--2---:R-:W-:Y:S05]  /*a0f0*/  @!P0 BRA `(.L_x_150) ;  /* 0xfffffffc00f08947 */ /* 0x004fea000383ffff */
[----:B------:R-:W-:Y:S05]  /*a100*/  BRA `(.L_x_151) ;  /* 0xffffff8800a47947 */ /* 0x000fea000383ffff */
.L_x_41:
[----:B------:R-:W-:-:S07]  /*a110*/  MOV R0, UR5 ;  /* 0x0000000500007c02 */ /* 0x000fce0008000f00 */
.L_x_152:
[----:B-1----:R1:W2:Y:S02]  /*a120*/  SYNCS.PHASECHK.TRANS64.TRYWAIT P0, [R0+URZ], R3 ;  /* 0x00000003000075a7 */ /* 0x0022a400080011ff */
[----:B--2---:R-:W-:Y:S05]  /*a130*/  @!P0 NANOSLEEP.SYNCS 0x989680 ;  /* 0x009896800000895d */ /* 0x004fea0003900000 */
[----:B------:R-:W2:Y:S02]  /*a140*/  @!P0 SYNCS.PHASECHK.TRANS64 P0, [R0+URZ], R3 ;  /* 0x00000003000085a7 */ /* 0x000ea400080010ff */
[----:B--2---:R-:W-:Y:S05]  /*a150*/  @!P0 BRA `(.L_x_152) ;  /* 0xfffffffc00f08947 */ /* 0x004fea000383ffff */
[----:B------:R-:W-:Y:S05]  /*a160*/  BRA `(.L_x_153) ;  /* 0xffffff8800b47947 */ /* 0x000fea000383ffff */
.L_x_42:
[----:B------:R-:W-:-:S07]  /*a170*/  MOV R0, UR5 ;  /* 0x0000000500007c02 */ /* 0x000fce0008000f00 */
.L_x_154:
[----:B-1----:R1:W2:Y:S02]  /*a180*/  SYNCS.PHASECHK.TRANS64.TRYWAIT P0, [R0+URZ], R3 ;  /* 0x00000003000075a7 */ /* 0x0022a400080011ff */
[----:B--2---:R-:W-:Y:S05]  /*a190*/  @!P0 NANOSLEEP.SYNCS 0x989680 ;  /* 0x009896800000895d */ /* 0x004fea0003900000 */
[----:B------:R-:W2:Y:S02]  /*a1a0*/  @!P0 SYNCS.PHASECHK.TRANS64 P0, [R0+URZ], R3 ;  /* 0x00000003000085a7 */ /* 0x000ea400080010ff */
[----:B--2---:R-:W-:Y:S05]  /*a1b0*/  @!P0 BRA `(.L_x_154) ;  /* 0xfffffffc00f08947 */ /* 0x004fea000383ffff */
[----:B------:R-:W-:Y:S05]  /*a1c0*/  BRA `(.L_x_155) ;  /* 0xffffff8800c47947 */ /* 0x000fea000383ffff */
.L_x_43:
[----:B------:R-:W-:-:S07]  /*a1d0*/  MOV R0, UR5 ;  /* 0x0000000500007c02 */ /* 0x000fce0008000f00 */
.L_x_156:
[----:B-1----:R1:W2:Y:S02]  /*a1e0*/  SYNCS.PHASECHK.TRANS64.TRYWAIT P0, [R0+URZ], R3 ;  /* 0x00000003000075a7 */ /* 0x0022a400080011ff */
[----:B--2---:R-:W-:Y:S05]  /*a1f0*/  @!P0 NANOSLEEP.SYNCS 0x989680 ;  /* 0x009896800000895d */ /* 0x004fea0003900000 */
[----:B------:R-:W2:Y:S02]  /*a200*/  @!P0 SYNCS.PHASECHK.TRANS64 P0, [R0+URZ], R3 ;  /* 0x00000003000085a7 */ /* 0x000ea400080010ff */
[----:B--2---:R-:W-:Y:S05]  /*a210*/  @!P0 BRA `(.L_x_156) ;  /* 0xfffffffc00f08947 */ /* 0x004fea000383ffff */
[----:B------:R-:W-:Y:S05]  /*a220*/  BRA `(.L_x_157) ;  /* 0xffffff8800d47947 */ /* 0x000fea000383ffff */
.L_x_44:
[----:B------:R-:W-:-:S07]  /*a230*/  MOV R0, UR5 ;  /* 0x0000000500007c02 */ /* 0x000fce0008000f00 */
.L_x_158:
[----:B-1----:R1:W2:Y:S02]  /*a240*/  SYNCS.PHASECHK.TRANS64.TRYWAIT P0, [R0+URZ], R3 ;  /* 0x00000003000075a7 */ /* 0x0022a400080011ff */
[----:B--2---:R-:W-:Y:S05]  /*a250*/  @!P0 NANOSLEEP.SYNCS 0x989680 ;  /* 0x009896800000895d */ /* 0x004fea0003900000 */
[----:B------:R-:W2:Y:S02]  /*a260*/  @!P0 SYNCS.PHASECHK.TRANS64 P0, [R0+URZ], R3 ;  /* 0x00000003000085a7 */ /* 0x000ea400080010ff */
[----:B--2---:R-:W-:Y:S05]  /*a270*/  @!P0 BRA `(.L_x_158) ;  /* 0xfffffffc00f08947 */ /* 0x004fea000383ffff */
[----:B------:R-:W-:Y:S05]  /*a280*/  BRA `(.L_x_159) ;  /* 0xffffff8800e47947 */ /* 0x000fea000383ffff */
.L_x_45:
[----:B------:R-:W-:-:S07]  /*a290*/  MOV R0, UR5 ;  /* 0x0000000500007c02 */ /* 0x000fce0008000f00 */
.L_x_160:
[----:B-1----:R1:W2:Y:S02]  /*a2a0*/  SYNCS.PHASECHK.TRANS64.TRYWAIT P0, [R0+URZ], R3 ;  /* 0x00000003000075a7 */ /* 0x0022a400080011ff */
[----:B--2---:R-:W-:Y:S05]  /*a2b0*/  @!P0 NANOSLEEP.SYNCS 0x989680 ;  /* 0x009896800000895d */ /* 0x004fea0003900000 */
[----:B------:R-:W2:Y:S02]  /*a2c0*/  @!P0 SYNCS.PHASECHK.TRANS64 P0, [R0+URZ], R3 ;  /* 0x00000003000085a7 */ /* 0x000ea400080010ff */
[----:B--2---:R-:W-:Y:S05]  /*a2d0*/  @!P0 BRA `(.L_x_160) ;  /* 0xfffffffc00f08947 */ /* 0x004fea000383ffff */
[----:B------:R-:W-:Y:S05]  /*a2e0*/  BRA `(.L_x_161) ;  /* 0xffffff8800f47947 */ /* 0x000fea000383ffff */
.L_x_46:
[----:B------:R-:W-:-:S07]  /*a2f0*/  MOV R0, UR5 ;  /* 0x0000000500007c02 */ /* 0x000fce0008000f00 */
.L_x_162:
[----:B-1----:R1:W2:Y:S02]  /*a300*/  SYNCS.PHASECHK.TRANS64.TRYWAIT P0, [R0+URZ], R3 ;  /* 0x00000003000075a7 */ /* 0x0022a400080011ff */
[----:B--2---:R-:W-:Y:S05]  /*a310*/  @!P0 NANOSLEEP.SYNCS 0x989680 ;  /* 0x009896800000895d */ /* 0x004fea0003900000 */
[----:B------:R-:W2:Y:S02]  /*a320*/  @!P0 SYNCS.PHASECHK.TRANS64 P0, [R0+URZ], R3 ;  /* 0x00000003000085a7 */ /* 0x000ea400080010ff */
[----:B--2---:R-:W-:Y:S05]  /*a330*/  @!P0 BRA `(.L_x_162) ;  /* 0xfffffffc00f08947 */ /* 0x004fea000383ffff */
[----:B------:R-:W-:Y:S05]  /*a340*/  BRA `(.L_x_163) ;  /* 0xffffff8c00047947 */ /* 0x000fea000383ffff */
.L_x_49:
[----:B------:R-:W-:-:S07]  /*a350*/  MOV R4, UR4 ;  /* 0x0000000400047c02 */ /* 0x000fce0008000f00 */
.L_x_164:
[----:B--2---:R2:W3:Y:S02]  /*a360*/  SYNCS.PHASECHK.TRANS64.TRYWAIT P1, [R4+URZ+0xd8], R7 ;  /* 0x0000d807040075a7 */ /* 0x0044e400080211ff */
[----:B---3--:R-:W-:Y:S05]  /*a370*/  @!P1 NANOSLEEP.SYNCS 0x989680 ;  /* 0x009896800000995d */ /* 0x008fea0003900000 */
[----:B------:R-:W3:Y:S02]  /*a380*/  @!P1 SYNCS.PHASECHK.TRANS64 P1, [R4+URZ+0xd8], R7 ;  /* 0x0000d807040095a7 */ /* 0x000ee400080210ff */
[----:B---3--:R-:W-:Y:S05]  /*a390*/  @!P1 BRA `(.L_x_164) ;  /* 0xfffffffc00f09947 */ /* 0x008fea000383ffff */
[----:B------:R-:W-:Y:S05]  /*a3a0*/  BRA `(.L_x_165) ;  /* 0xffffff8c00747947 */ /* 0x000fea000383ffff */
.L_x_50:
[----:B--2---:R-:W-:-:S07]  /*a3b0*/  MOV R4, UR4 ;  /* 0x0000000400047c02 */ /* 0x004fce0008000f00 */
.L_x_166:
[----:B--2---:R2:W3:Y:S02]  /*a3c0*/  SYNCS.PHASECHK.TRANS64.TRYWAIT P1, [R4+URZ+0xd0], R5 ;  /* 0x0000d005040075a7 */ /* 0x0044e400080211ff */
[----:B---3--:R-:W-:Y:S05]  /*a3d0*/  @!P1 NANOSLEEP.SYNCS 0x989680 ;  /* 0x009896800000995d */ /* 0x008fea0003900000 */
[----:B------:R-:W3:Y:S02]  /*a3e0*/  @!P1 SYNCS.PHASECHK.TRANS64 P1, [R4+URZ+0xd0], R5 ;  /* 0x0000d005040095a7 */ /* 0x000ee400080210ff */
[----:B---3--:R-:W-:Y:S05]  /*a3f0*/  @!P1 BRA `(.L_x_166) ;  /* 0xfffffffc00f09947 */ /* 0x008fea000383ffff */
[----:B------:R-:W-:Y:S05]  /*a400*/  BRA `(.L_x_167) ;  /* 0xffffff8c007c7947 */ /* 0x000fea000383ffff */
.L_x_60:
[----:B--2---:R-:W-:-:S04]  /*a410*/  MOV R5, UR5 ;  /* 0x0000000500057c02 */ /* 0x004fc80008000f00 */
[----:B------:R2:W3:Y:S03]  /*a420*/  SYNCS.PHASECHK.TRANS64.TRYWAIT P0, [R5+URZ+0x8], R6 ;  /* 0x00000806050075a7 */ /* 0x0004e600080011ff */
[----:B---3--:R-:W-:Y:S05]  /*a430*/  @!P0 NANOSLEEP.SYNCS 0x989680 ;  /* 0x009896800000895d */ /* 0x008fea0003900000 */
[----:B------:R-:W3:Y:S02]  /*a440*/  @!P0 SYNCS.PHASECHK.TRANS64 P0, [R5+URZ+0x8], R6 ;  /* 0x00000806050085a7 */ /* 0x000ee400080010ff */
[----:B---3--:R-:W-:Y:S05]  /*a450*/  @!P0 BRA `(.L_x_60) ;  /* 0xfffffffc00ec8947 */ /* 0x008fea000383ffff */
[----:B------:R-:W-:Y:S05]  /*a460*/  BRA `(.L_x_59) ;  /* 0xffffff9000487947 */ /* 0x000fea000383ffff */
.L_x_62:
[----:B------:R-:W-:Y:S01]  /*a470*/  BSSY B0, `(.L_x_168) ;  /* 0x0000006000007945 */ /* 0x000fe20003800000 */
[----:B------:R-:W-:-:S07]  /*a480*/  MOV R15, 0xffffffff ;  /* 0xffffffff000f7802 */ /* 0x000fce0000000f00 */
[----:B-12--5:R-:W-:Y:S05]  /*a490*/  WARPSYNC.COLLECTIVE R15, `(.L_x_169) ;  /* 0x000000000f0c7348 */ /* 0x026fea0003c00000 */
[----:B------:R-:W-:Y:S02]  /*a4a0*/  ELECT P6, UR79, PT ;  /* 0x00000000004f782f */ /* 0x000fe400038c0000 */
[----:B------:R-:W-:Y:S01]  /*a4b0*/  MOV R14, UR79 ;  /* 0x0000004f000e7c02 */ /* 0x000fe20008000f00 */
[----:B-12--5:R-:W-:Y:S10]  /*a4c0*/  ENDCOLLECTIVE ;  /* 0x000000000000791b */ /* 0x026ff40003800000 */
.L_x_169:
[----:B------:R-:W-:Y:S05]  /*a4d0*/  BSYNC B0 ;  /* 0x0000000000007941 */ /* 0x000fea0003800000 */
.L_x_168:
[----:B------:R-:W-:Y:S05]  /*a4e0*/  BRA `(.L_x_170) ;  /* 0xffffff9000787947 */ /* 0x000fea000383ffff */
.L_x_64:
[----:B--2---:R-:W-:-:S04]  /*a4f0*/  MOV R3, UR5 ;  /* 0x0000000500037c02 */ /* 0x004fc80008000f00 */
[----:B------:R2:W3:Y:S03]  /*a500*/  SYNCS.PHASECHK.TRANS64.TRYWAIT P0, [R3+URZ+0x8], R4 ;  /* 0x00000804030075a7 */ /* 0x0004e600080011ff */
[----:B---3--:R-:W-:Y:S05]  /*a510*/  @!P0 NANOSLEEP.SYNCS 0x989680 ;  /* 0x009896800000895d */ /* 0x008fea0003900000 */
[----:B------:R-:W3:Y:S02]  /*a520*/  @!P0 SYNCS.PHASECHK.TRANS64 P0, [R3+URZ+0x8], R4 ;  /* 0x00000804030085a7 */ /* 0x000ee400080010ff */
[----:B---3--:R-:W-:Y:S05]  /*a530*/  @!P0 BRA `(.L_x_64) ;  /* 0xfffffffc00ec8947 */ /* 0x008fea000383ffff */
[----:B------:R-:W-:Y:S05]  /*a540*/  BRA `(.L_x_63) ;  /* 0xffffff90007c7947 */ /* 0x000fea000383ffff */
.L_x_65:
[----:B------:R-:W-:-:S07]  /*a550*/  MOV R4, UR20 ;  /* 0x0000001400047c02 */ /* 0x000fce0008000f00 */
.L_x_171:
[----:B-1----:R1:W2:Y:S02]  /*a560*/  SYNCS.PHASECHK.TRANS64.TRYWAIT P0, [R4+URZ+0xd0], R5 ;  /* 0x0000d005040075a7 */ /* 0x0022a400080011ff */
[----:B--2---:R-:W-:Y:S05]  /*a570*/  @!P0 NANOSLEEP.SYNCS 0x989680 ;  /* 0x009896800000895d */ /* 0x004fea0003900000 */
[----:B------:R-:W2:Y:S02]  /*a580*/  @!P0 SYNCS.PHASECHK.TRANS64 P0, [R4+URZ+0xd0], R5 ;  /* 0x0000d005040085a7 */ /* 0x000ea400080010ff */
[----:B--2---:R-:W-:Y:S05]  /*a590*/  @!P0 BRA `(.L_x_171) ;  /* 0xfffffffc00f08947 */ /* 0x004fea000383ffff */
[----:B------:R-:W-:Y:S05]  /*a5a0*/  BRA `(.L_x_172) ;  /* 0xffffff9400787947 */ /* 0x000fea000383ffff */
.L_x_67:
[----:B------:R-:W-:-:S07]  /*a5b0*/  MOV R4, UR25 ;  /* 0x0000001900047c02 */ /* 0x000fce0008000f00 */
.L_x_173:
[----:B-1----:R1:W2:Y:S02]  /*a5c0*/  SYNCS.PHASECHK.TRANS64.TRYWAIT P0, [R4+URZ+0xf0], R5 ;  /* 0x0000f005040075a7 */ /* 0x0022a400080011ff */
[----:B--2---:R-:W-:Y:S05]  /*a5d0*/  @!P0 NANOSLEEP.SYNCS 0x989680 ;  /* 0x009896800000895d */ /* 0x004fea0003900000 */
[----:B------:R-:W2:Y:S02]  /*a5e0*/  @!P0 SYNCS.PHASECHK.TRANS64 P0, [R4+URZ+0xf0], R5 ;  /* 0x0000f005040085a7 */ /* 0x000ea400080010ff */
[----:B--2---:R-:W-:Y:S05]  /*a5f0*/  @!P0 BRA `(.L_x_173) ;  /* 0xfffffffc00f08947 */ /* 0x004fea000383ffff */
[----:B------:R-:W-:Y:S05]  /*a600*/  BRA `(.L_x_66) ;  /* 0xffffff9400987947 */ /* 0x000fea000383ffff */
.L_x_71:
[----:B-1----:R-:W-:Y:S07]  /*a610*/  MOV R4, UR18 ;  /* 0x0000001200047c02 */ /* 0x002fee0008000f00 */
.L_x_174:
[----:B-1----:R1:W2:Y:S02]  /*a620*/  SYNCS.PHASECHK.TRANS64.TRYWAIT P0, [R4+URZ], R7 ;  /* 0x00000007040075a7 */ /* 0x0022a400080011ff */
[----:B--2---:R-:W-:Y:S05]  /*a630*/  @!P0 NANOSLEEP.SYNCS 0x989680 ;  /* 0x009896800000895d */ /* 0x004fea0003900000 */
[----:B------:R-:W2:Y:S02]  /*a640*/  @!P0 SYNCS.PHASECHK.TRANS64 P0, [R4+URZ], R7 ;  /* 0x00000007040085a7 */ /* 0x000ea400080010ff */
[----:B--2---:R-:W-:Y:S05]  /*a650*/  @!P0 BRA `(.L_x_174) ;  /* 0xfffffffc00f08947 */ /* 0x004fea000383ffff */
[----:B------:R-:W-:Y:S05]  /*a660*/  BRA `(.L_x_70) ;  /* 0xffffff9400bc7947 */ /* 0x000fea000383ffff */
.L_x_75:
[----:B--2---:R-:W-:-:S07]  /*a670*/  MOV R0, UR4 ;  /* 0x0000000400007c02 */ /* 0x004fce0008000f00 */
.L_x_175:
[----:B-1----:R1:W2:Y:S02]  /*a680*/  SYNCS.PHASECHK.TRANS64.TRYWAIT P0, [R0+URZ], R5 ;  /* 0x00000005000075a7 */ /* 0x0022a400080011ff */
[----:B--2---:R-:W-:Y:S05]  /*a690*/  @!P0 NANOSLEEP.SYNCS 0x989680 ;  /* 0x009896800000895d */ /* 0x004fea0003900000 */
[----:B------:R-:W2:Y:S02]  /*a6a0*/  @!P0 SYNCS.PHASECHK.TRANS64 P0, [R0+URZ], R5 ;  /* 0x00000005000085a7 */ /* 0x000ea400080010ff */
[----:B--2---:R-:W-:Y:S05]  /*a6b0*/  @!P0 BRA `(.L_x_175) ;  /* 0xfffffffc00f08947 */ /* 0x004fea000383ffff */
[----:B------:R-:W-:Y:S05]  /*a6c0*/  BRA `(.L_x_176) ;  /* 0xffffff9800c47947 */ /* 0x000fea000383ffff */
.L_x_78:
[----:B------:R-:W-:-:S07]  /*a6d0*/  MOV R0, UR20 ;  /* 0x0000001400007c02 */ /* 0x000fce0008000f00 */
.L_x_177:
[----:B-1----:R1:W2:Y:S02]  /*a6e0*/  SYNCS.PHASECHK.TRANS64.TRYWAIT P1, [R0+URZ+0x100], R5 ;  /* 0x00010005000075a7 */ /* 0x0022a400080211ff */
[----:B--2---:R-:W-:Y:S05]  /*a6f0*/  @!P1 NANOSLEEP.SYNCS 0x989680 ;  /* 0x009896800000995d */ /* 0x004fea0003900000 */
[----:B------:R-:W2:Y:S02]  /*a700*/  @!P1 SYNCS.PHASECHK.TRANS64 P1, [R0+URZ+0x100], R5 ;  /* 0x00010005000095a7 */ /* 0x000ea400080210ff */
[----:B--2---:R-:W-:Y:S05]  /*a710*/  @!P1 BRA `(.L_x_177) ;  /* 0xfffffffc00f09947 */ /* 0x004fea000383ffff */
[----:B------:R-:W-:Y:S05]  /*a720*/  BRA `(.L_x_178) ;  /* 0xffffff9c00107947 */ /* 0x000fea000383ffff */
.L_x_83:
[----:B------:R-:W-:Y:S07]  /*a730*/  MOV R2, UR31 ;  /* 0x0000001f00027c02 */ /* 0x000fee0008000f00 */
.L_x_179:
[----:B-1----:R1:W2:Y:S02]  /*a740*/  SYNCS.PHASECHK.TRANS64.TRYWAIT P0, [R2+URZ+0xd0], R3 ;  /* 0x0000d003020075a7 */ /* 0x0022a400080011ff */
[----:B--2---:R-:W-:Y:S05]  /*a750*/  @!P0 NANOSLEEP.SYNCS 0x989680 ;  /* 0x009896800000895d */ /* 0x004fea0003900000 */
[----:B------:R-:W2:Y:S02]  /*a760*/  @!P0 SYNCS.PHASECHK.TRANS64 P0, [R2+URZ+0xd0], R3 ;  /* 0x0000d003020085a7 */ /* 0x000ea400080010ff */
[----:B--2---:R-:W-:Y:S05]  /*a770*/  @!P0 BRA `(.L_x_179) ;  /* 0xfffffffc00f08947 */ /* 0x004fea000383ffff */
[----:B------:R-:W-:Y:S05]  /*a780*/  BRA `(.L_x_180) ;  /* 0xffffffa000647947 */ /* 0x000fea000383ffff */
.L_x_86:
[----:B------:R-:W-:Y:S07]  /*a790*/  MOV R2, UR31 ;  /* 0x0000001f00027c02 */ /* 0x000fee0008000f00 */
.L_x_181:
[----:B-1----:R1:W2:Y:S02]  /*a7a0*/  SYNCS.PHASECHK.TRANS64.TRYWAIT P2, [R2+URZ+0xc8], R3 ;  /* 0x0000c803020075a7 */ /* 0x0022a400080411ff */
[----:B--2---:R-:W-:Y:S05]  /*a7b0*/  @!P2 NANOSLEEP.SYNCS 0x989680 ;  /* 0x009896800000a95d */ /* 0x004fea0003900000 */
[----:B------:R-:W2:Y:S02]  /*a7c0*/  @!P2 SYNCS.PHASECHK.TRANS64 P2, [R2+URZ+0xc8], R3 ;  /* 0x0000c8030200a5a7 */ /* 0x000ea400080410ff */
[----:B--2---:R-:W-:Y:S05]  /*a7d0*/  @!P2 BRA `(.L_x_181) ;  /* 0xfffffffc00f0a947 */ /* 0x004fea000383ffff */
[----:B------:R-:W-:Y:S05]  /*a7e0*/  BRA `(.L_x_85) ;  /* 0xffffffa400c87947 */ /* 0x000fea000383ffff */
.L_x_89:
[----:B-1----:R-:W-:Y:S07]  /*a7f0*/  MOV R3, UR31 ;  /* 0x0000001f00037c02 */ /* 0x002fee0008000f00 */
.L_x_182:
[----:B-1----:R1:W2:Y:S02]  /*a800*/  SYNCS.PHASECHK.TRANS64.TRYWAIT P1, [R3+URZ+0xa0], R8 ;  /* 0x0000a008030075a7 */ /* 0x0022a400080211ff */
[----:B--2---:R-:W-:Y:S05]  /*a810*/  @!P1 NANOSLEEP.SYNCS 0x989680 ;  /* 0x009896800000995d */ /* 0x004fea0003900000 */
[----:B------:R-:W2:Y:S02]  /*a820*/  @!P1 SYNCS.PHASECHK.TRANS64 P1, [R3+URZ+0xa0], R8 ;  /* 0x0000a008030095a7 */ /* 0x000ea400080210ff */
[----:B--2---:R-:W-:Y:S05]  /*a830*/  @!P1 BRA `(.L_x_182) ;  /* 0xfffffffc00f09947 */ /* 0x004fea000383ffff */
[----:B------:R-:W-:Y:S05]  /*a840*/  BRA `(.L_x_183) ;  /* 0xffffffa800587947 */ /* 0x000fea000383ffff */
.L_x_90:
[----:B------:R-:W-:Y:S07]  /*a850*/  MOV R3, UR31 ;  /* 0x0000001f00037c02 */ /* 0x000fee0008000f00 */
.L_x_184:
[----:B-1----:R1:W2:Y:S02]  /*a860*/  SYNCS.PHASECHK.TRANS64.TRYWAIT P1, [R3+URZ+0xa8], R8 ;  /* 0x0000a808030075a7 */ /* 0x0022a400080211ff */
[----:B--2---:R-:W-:Y:S05]  /*a870*/  @!P1 NANOSLEEP.SYNCS 0x989680 ;  /* 0x009896800000995d */ /* 0x004fea0003900000 */
[----:B------:R-:W2:Y:S02]  /*a880*/  @!P1 SYNCS.PHASECHK.TRANS64 P1, [R3+URZ+0xa8], R8 ;  /* 0x0000a808030095a7 */ /* 0x000ea400080210ff */
[----:B--2---:R-:W-:Y:S05]  /*a890*/  @!P1 BRA `(.L_x_184) ;  /* 0xfffffffc00f09947 */ /* 0x004fea000383ffff */
[----:B------:R-:W-:Y:S05]  /*a8a0*/  BRA `(.L_x_185) ;  /* 0xffffffa800907947 */ /* 0x000fea000383ffff */
.L_x_91:
[----:B------:R-:W-:Y:S07]  /*a8b0*/  MOV R3, UR31 ;  /* 0x0000001f00037c02 */ /* 0x000fee0008000f00 */
.L_x_186:
[----:B-1----:R1:W2:Y:S02]  /*a8c0*/  SYNCS.PHASECHK.TRANS64.TRYWAIT P1, [R3+URZ+0xb0], R8 ;  /* 0x0000b008030075a7 */ /* 0x0022a400080211ff */
[----:B--2---:R-:W-:Y:S05]  /*a8d0*/  @!P1 NANOSLEEP.SYNCS 0x989680 ;  /* 0x009896800000995d */ /* 0x004fea0003900000 */
[----:B------:R-:W2:Y:S02]  /*a8e0*/  @!P1 SYNCS.PHASECHK.TRANS64 P1, [R3+URZ+0xb0], R8 ;  /* 0x0000b008030095a7 */ /* 0x000ea400080210ff */
[----:B--2---:R-:W-:Y:S05]  /*a8f0*/  @!P1 BRA `(.L_x_186) ;  /* 0xfffffffc00f09947 */ /* 0x004fea000383ffff */
[----:B------:R-:W-:Y:S05]  /*a900*/  BRA `(.L_x_187) ;  /* 0xffffffa800d87947 */ /* 0x000fea000383ffff */
.L_x_92:
[----:B------:R-:W-:Y:S07]  /*a910*/  MOV R3, UR31 ;  /* 0x0000001f00037c02 */ /* 0x000fee0008000f00 */
.L_x_188:
[----:B-1----:R1:W2:Y:S02]  /*a920*/  SYNCS.PHASECHK.TRANS64.TRYWAIT P0, [R3+URZ+0xb8], R8 ;  /* 0x0000b808030075a7 */ /* 0x0022a400080011ff */
[----:B--2---:R-:W-:Y:S05]  /*a930*/  @!P0 NANOSLEEP.SYNCS 0x989680 ;  /* 0x009896800000895d */ /* 0x004fea0003900000 */
[----:B------:R-:W2:Y:S02]  /*a940*/  @!P0 SYNCS.PHASECHK.TRANS64 P0, [R3+URZ+0xb8], R8 ;  /* 0x0000b808030085a7 */ /* 0x000ea400080010ff */
[----:B--2---:R-:W-:Y:S05]  /*a950*/  @!P0 BRA `(.L_x_188) ;  /* 0xfffffffc00f08947 */ /* 0x004fea000383ffff */
[----:B------:R-:W-:Y:S05]  /*a960*/  BRA `(.L_x_189) ;  /* 0xffffffac00287947 */ /* 0x000fea000383ffff */
.L_x_94:
[----:B-1----:R-:W-:-:S07]  /*a970*/  MOV R0, UR31 ;  /* 0x0000001f00007c02 */ /* 0x002fce0008000f00 */
.L_x_190:
[----:B-1----:R1:W2:Y:S02]  /*a980*/  SYNCS.PHASECHK.TRANS64.TRYWAIT P0, [R0+URZ+0xa0], R3 ;  /* 0x0000a003000075a7 */ /* 0x0022a400080011ff */
[----:B--2---:R-:W-:Y:S05]  /*a990*/  @!P0 NANOSLEEP.SYNCS 0x989680 ;  /* 0x009896800000895d */ /* 0x004fea0003900000 */
[----:B------:R-:W2:Y:S02]  /*a9a0*/  @!P0 SYNCS.PHASECHK.TRANS64 P0, [R0+URZ+0xa0], R3 ;  /* 0x0000a003000085a7 */ /* 0x000ea400080010ff */
[----:B--2---:R-:W-:Y:S05]  /*a9b0*/  @!P0 BRA `(.L_x_190) ;  /* 0xfffffffc00f08947 */ /* 0x004fea000383ffff */
[----:B------:R-:W-:Y:S05]  /*a9c0*/  BRA `(.L_x_191) ;  /* 0xffffffac00947947 */ /* 0x000fea000383ffff */
.L_x_95:
[----:B-1----:R-:W-:-:S07]  /*a9d0*/  MOV R0, UR31 ;  /* 0x0000001f00007c02 */ /* 0x002fce0008000f00 */
.L_x_192:
[----:B-1----:R1:W2:Y:S02]  /*a9e0*/  SYNCS.PHASECHK.TRANS64.TRYWAIT P0, [R0+URZ+0xa8], R3 ;  /* 0x0000a803000075a7 */ /* 0x0022a400080011ff */
[----:B--2---:R-:W-:Y:S05]  /*a9f0*/  @!P0 NANOSLEEP.SYNCS 0x989680 ;  /* 0x009896800000895d */ /* 0x004fea0003900000 */
[----:B------:R-:W2:Y:S02]  /*aa00*/  @!P0 SYNCS.PHASECHK.TRANS64 P0, [R0+URZ+0xa8], R3 ;  /* 0x0000a803000085a7 */ /* 0x000ea400080010ff */
[----:B--2---:R-:W-:Y:S05]  /*aa10*/  @!P0 BRA `(.L_x_192) ;  /* 0xfffffffc00f08947 */ /* 0x004fea000383ffff */
[----:B------:R-:W-:Y:S05]  /*aa20*/  BRA `(.L_x_193) ;  /* 0xffffffac00847947 */ /* 0x000fea000383ffff */
.L_x_96:
[----:B-1----:R-:W-:-:S07]  /*aa30*/  MOV R0, UR31 ;  /* 0x0000001f00007c02 */ /* 0x002fce0008000f00 */
.L_x_194:
[----:B-1----:R1:W2:Y:S02]  /*aa40*/  SYNCS.PHASECHK.TRANS64.TRYWAIT P0, [R0+URZ+0xb0], R3 ;  /* 0x0000b003000075a7 */ /* 0x0022a400080011ff */
[----:B--2---:R-:W-:Y:S05]  /*aa50*/  @!P0 NANOSLEEP.SYNCS 0x989680 ;  /* 0x009896800000895d */ /* 0x004fea0003900000 */
[----:B------:R-:W2:Y:S02]  /*aa60*/  @!P0 SYNCS.PHASECHK.TRANS64 P0, [R0+URZ+0xb0], R3 ;  /* 0x0000b003000085a7 */ /* 0x000ea400080010ff */
[----:B--2---:R-:W-:Y:S05]  /*aa70*/  @!P0 BRA `(.L_x_194) ;  /* 0xfffffffc00f08947 */ /* 0x004fea000383ffff */
[----:B------:R-:W-:Y:S05]  /*aa80*/  BRA `(.L_x_195) ;  /* 0xffffffac00747947 */ /* 0x000fea000383ffff */
.L_x_98:
[----:B------:R-:W-:Y:S07]  /*aa90*/  MOV R0, UR49 ;  /* 0x0000003100007c02 */ /* 0x000fee0008000f00 */
.L_x_196:
[----:B-1----:R1:W2:Y:S02]  /*aaa0*/  SYNCS.PHASECHK.TRANS64.TRYWAIT P0, [R0+URZ+0xd0], R3 ;  /* 0x0000d003000075a7 */ /* 0x0022a400080011ff */
[----:B--2---:R-:W-:Y:S05]  /*aab0*/  @!P0 NANOSLEEP.SYNCS 0x989680 ;  /* 0x009896800000895d */ /* 0x004fea0003900000 */
[----:B------:R-:W2:Y:S02]  /*aac0*/  @!P0 SYNCS.PHASECHK.TRANS64 P0, [R0+URZ+0xd0], R3 ;  /* 0x0000d003000085a7 */ /* 0x000ea400080010ff */
[----:B--2---:R-:W-:Y:S05]  /*aad0*/  @!P0 BRA `(.L_x_196) ;  /* 0xfffffffc00f08947 */ /* 0x004fea000383ffff */
[----:B------:R-:W-:Y:S05]  /*aae0*/  BRA `(.L_x_197) ;  /* 0xffffffb0004c7947 */ /* 0x000fea000383ffff */
.L_x_109:
[----:B-1----:R-:W-:Y:S04]  /*aaf0*/  MOV R2, UR49 ;  /* 0x0000003100027c02 */ /* 0x002fe80008000f00 */
[----:B------:R1:W2:Y:S03]  /*ab00*/  SYNCS.PHASECHK.TRANS64.TRYWAIT P1, [R2+URZ+0x80], R3 ;  /* 0x00008003020075a7 */ /* 0x0002a600080211ff */
[----:B--2---:R-:W-:Y:S05]  /*ab10*/  @!P1 NANOSLEEP.SYNCS 0x989680 ;  /* 0x009896800000995d */ /* 0x004fea0003900000 */
[----:B------:R-:W2:Y:S02]  /*ab20*/  @!P1 SYNCS.PHASECHK.TRANS64 P1, [R2+URZ+0x80], R3 ;  /* 0x00008003020095a7 */ /* 0x000ea400080210ff */
[----:B--2---:R-:W-:Y:S05]  /*ab30*/  @!P1 BRA `(.L_x_109) ;  /* 0xfffffffc00ec9947 */ /* 0x004fea000383ffff */
[----:B------:R-:W-:Y:S05]  /*ab40*/  BRA `(.L_x_108) ;  /* 0xffffffc000187947 */ /* 0x000fea000383ffff */
.L_x_111:
[----:B------:R1:W1:Y:S02]  /*ab50*/  SYNCS.PHASECHK.TRANS64.TRYWAIT P0, [R105+URZ+0xe0], R0 ;  /* 0x0000e000690075a7 */ /* 0x00026400080011ff */
[----:B-1----:R-:W-:Y:S05]  /*ab60*/  @!P0 NANOSLEEP.SYNCS 0x989680 ;  /* 0x009896800000895d */ /* 0x002fea0003900000 */
[----:B------:R-:W1:Y:S02]  /*ab70*/  @!P0 SYNCS.PHASECHK.TRANS64 P0, [R105+URZ+0xe0], R0 ;  /* 0x0000e000690085a7 */ /* 0x000e6400080010ff */
[----:B-1----:R-:W-:Y:S05]  /*ab80*/  @!P0 BRA `(.L_x_111) ;  /* 0xfffffffc00f08947 */ /* 0x002fea000383ffff */
[----:B------:R-:W-:Y:S05]  /*ab90*/  BRA `(.L_x_110) ;  /* 0xffffffc000407947 */ /* 0x000fea000383ffff */
.L_x_120:
[----:B---3--:R3:W4:Y:S02]  /*aba0*/  SYNCS.PHASECHK.TRANS64.TRYWAIT P0, [R3+URZ+0x80], R0 ;  /* 0x00008000030075a7 */ /* 0x00872400080011ff */
[----:B----4-:R-:W-:Y:S05]  /*abb0*/  @!P0 NANOSLEEP.SYNCS 0x989680 ;  /* 0x009896800000895d */ /* 0x010fea0003900000 */
[----:B------:R-:W4:Y:S02]  /*abc0*/  @!P0 SYNCS.PHASECHK.TRANS64 P0, [R3+URZ+0x80], R0 ;  /* 0x00008000030085a7 */ /* 0x000f2400080010ff */
[----:B----4-:R-:W-:Y:S05]  /*abd0*/  @!P0 BRA `(.L_x_120) ;  /* 0xfffffffc00f08947 */ /* 0x010fea000383ffff */
[----:B------:R-:W-:Y:S05]  /*abe0*/  BRA `(.L_x_119) ;  /* 0xffffffcc00247947 */ /* 0x000fea000383ffff */
.L_x_128:
[----:B-1----:R1:W4:Y:S02]  /*abf0*/  SYNCS.PHASECHK.TRANS64.TRYWAIT P0, [R70+URZ+0x80], R5 ;  /* 0x00008005460075a7 */ /* 0x00232400080011ff */
[----:B----4-:R-:W-:Y:S05]  /*ac00*/  @!P0 NANOSLEEP.SYNCS 0x989680 ;  /* 0x009896800000895d */ /* 0x010fea0003900000 */
[----:B------:R-:W4:Y:S02]  /*ac10*/  @!P0 SYNCS.PHASECHK.TRANS64 P0, [R70+URZ+0x80], R5 ;  /* 0x00008005460085a7 */ /* 0x000f2400080010ff */
[----:B----4-:R-:W-:Y:S05]  /*ac20*/  @!P0 BRA `(.L_x_128) ;  /* 0xfffffffc00f08947 */ /* 0x010fea000383ffff */
[----:B------:R-:W-:Y:S05]  /*ac30*/  BRA `(.L_x_127) ;  /* 0xffffffd8002c7947 */ /* 0x000fea000383ffff */
.L_x_136:
[----:B-1----:R1:W4:Y:S02]  /*ac40*/  SYNCS.PHASECHK.TRANS64.TRYWAIT P0, [R69+URZ+0x80], R4 ;  /* 0x00008004450075a7 */ /* 0x00232400080011ff */
[----:B----4-:R-:W-:Y:S05]  /*ac50*/  @!P0 NANOSLEEP.SYNCS 0x989680 ;  /* 0x009896800000895d */ /* 0x010fea0003900000 */
[----:B------:R-:W4:Y:S02]  /*ac60*/  @!P0 SYNCS.PHASECHK.TRANS64 P0, [R69+URZ+0x80], R4 ;  /* 0x00008004450085a7 */ /* 0x000f2400080010ff */
[----:B----4-:R-:W-:Y:S05]  /*ac70*/  @!P0 BRA `(.L_x_136) ;  /* 0xfffffffc00f08947 */ /* 0x010fea000383ffff */
[----:B------:R-:W-:Y:S05]  /*ac80*/  BRA `(.L_x_135) ;  /* 0xffffffe400307947 */ /* 0x000fea000383ffff */
        .weak           $__internal_0_$__cuda_sm10x_tcgen05_guardrail_trap_col_being_dealloced_not_returned_by_alloc
        .type           $__internal_0_$__cuda_sm10x_tcgen05_guardrail_trap_col_being_dealloced_not_returned_by_alloc,@function
        .size           $__internal_0_$__cuda_sm10x_tcgen05_guardrail_trap_col_being_dealloced_not_returned_by_alloc,($__internal_1_$__cuda_sm10x_tcgen05_guardrail_trap_phase_invalid_during_alloc - $__internal_0_$__cuda_sm10x_tcgen05_guardrail_trap_col_being_dealloced_not_returned_by_alloc)
$__internal_0_$__cuda_sm10x_tcgen05_guardrail_trap_col_being_dealloced_not_returned_by_alloc:
[----:B------:R-:W-:Y:S05]  /*ac90*/  BPT.TRAP 0x1 ;  /* 0x000000040000795c */ /* 0x000fea0000300000 */
[----:B------:R-:W-:-:S04]  /*aca0*/  HFMA2 R3, -RZ, RZ, 0, 0 ;  /* 0x00000000ff037431 */ /* 0x000fc800000001ff */
[----:B------:R-:W-:Y:S05]  /*acb0*/  RET.REL.NODEC R2 `(_ZN7cutlass13device_kernelINS_4conv6kernel13ConvUniversalINS1_16ConvProblemShapeILNS1_8OperatorE0ELi2EEENS1_10collective14CollectiveConvINS1_47MainloopSm100TmaUmmaWarpSpecializedImplicitGemmILS5_0ELi8ELi2ELi1ELi2EN4cute5tupleIJNSA_1CILi2EEENSC_ILi1EEESE_EEEEENSB_IJNSC_ILi256EEENSC_ILi128EEENSB_IJNSC_ILi64EEEEEEEEENS_10bfloat16_tESM_NSA_8TiledMMAINSA_8MMA_AtomIJNSA_26SM100_MMA_F16BF16_2x1SM_SSISM_SM_fLi256ELi128ELNSA_4UMMA5MajorE0ELSR_0ELNSQ_7ScaleInE0ELSS_0EEEEEENSA_6LayoutINSB_IJSE_SE_SE_EEENSB_IJNSC_ILi0EEESX_SX_EEEEENSB_IJNSA_10UnderscoreES10_S10_EEEEENS7_6detail27Sm100ImplicitGemmTileTraitsINSA_25SM100_TMA_2SM_LOAD_IM2COLENSA_14ComposedLayoutINSA_7SwizzleILi3ELi4ELi3EEENSA_18smem_ptr_flag_bitsILi16EEENSV_INSB_IJNSC_ILi8EEESJ_EEENSB_IJSJ_SE_EEEEEEEvEENS14_INSA_18SM100_TMA_2SM_LOADES1F_vEEEENS_8epilogue10collective18CollectiveEpilogueINS1K_23Sm100TmaWarpSpecializedILi4ELi2ELi32ELb1ELb0EEEJNSB_IJSI_SI_SK_EEENSB_IJNSV_ISI_SE_EENSV_INSC_ILi32EEESE_EEEEESM_NSB_IJNSB_IJlllEEESE_SX_EEESM_S1V_NS1K_6fusion15FusionCallbacksIS1O_NS1W_17LinearCombinationISM_fSM_fLNS_15FloatRoundStyleE2EEES1P_S1T_JEEENSA_5SM1004TMEM4LOAD26SM100_TMEM_LOAD_32dp32b32xENSA_20SM90_TMA_LOAD_IM2COLENS16_INS17_ILi2ELi4ELi3EEES1A_NSV_INSB_IJS1B_S1R_EEENSB_IJS1R_SE_EEEEEEENSA_39AutoVectorizingCopyWithAssumedAlignmentILi128EEENSA_21SM90_TMA_STORE_IM2COLES2B_S2D_S2D_EEEvvEEEEvNT_6ParamsE) ;  /* 0xffffff5002d07950 */ /* 0x000fea0003c3ffff */
        .weak           $__internal_1_$__cuda_sm10x_tcgen05_guardrail_trap_phase_invalid_during_alloc
        .type           $__internal_1_$__cuda_sm10x_tcgen05_guardrail_trap_phase_invalid_during_alloc,@function
        .size           $__internal_1_$__cuda_sm10x_tcgen05_guardrail_trap_phase_invalid_during_alloc,($__internal_2_$__cuda_sm10x_tcgen05_guardrail_trap_unallocated_columns_being_dealloced - $__internal_1_$__cuda_sm10x_tcgen05_guardrail_trap_phase_invalid_during_alloc)
$__internal_1_$__cuda_sm10x_tcgen05_guardrail_trap_phase_invalid_during_alloc:
[----:B------:R-:W-:Y:S05]  /*acc0*/  BPT.TRAP 0x1 ;  /* 0x000000040000795c */ /* 0x000fea0000300000 */
[----:B------:R-:W-:-:S04]  /*acd0*/  MOV R5, 0x0 ;  /* 0x0000000000057802 */ /* 0x000fc80000000f00 */
[----:B------:R-:W-:Y:S05]  /*ace0*/  RET.REL.NODEC R4 `(_ZN7cutlass13device_kernelINS_4conv6kernel13ConvUniversalINS1_16ConvProblemShapeILNS1_8OperatorE0ELi2EEENS1_10collective14CollectiveConvINS1_47MainloopSm100TmaUmmaWarpSpecializedImplicitGemmILS5_0ELi8ELi2ELi1ELi2EN4cute5tupleIJNSA_1CILi2EEENSC_ILi1EEESE_EEEEENSB_IJNSC_ILi256EEENSC_ILi128EEENSB_IJNSC_ILi64EEEEEEEEENS_10bfloat16_tESM_NSA_8TiledMMAINSA_8MMA_AtomIJNSA_26SM100_MMA_F16BF16_2x1SM_SSISM_SM_fLi256ELi128ELNSA_4UMMA5MajorE0ELSR_0ELNSQ_7ScaleInE0ELSS_0EEEEEENSA_6LayoutINSB_IJSE_SE_SE_EEENSB_IJNSC_ILi0EEESX_SX_EEEEENSB_IJNSA_10UnderscoreES10_S10_EEEEENS7_6detail27Sm100ImplicitGemmTileTraitsINSA_25SM100_TMA_2SM_LOAD_IM2COLENSA_14ComposedLayoutINSA_7SwizzleILi3ELi4ELi3EEENSA_18smem_ptr_flag_bitsILi16EEENSV_INSB_IJNSC_ILi8EEESJ_EEENSB_IJSJ_SE_EEEEEEEvEENS14_INSA_18SM100_TMA_2SM_LOADES1F_vEEEENS_8epilogue10collective18CollectiveEpilogueINS1K_23Sm100TmaWarpSpecializedILi4ELi2ELi32ELb1ELb0EEEJNSB_IJSI_SI_SK_EEENSB_IJNSV_ISI_SE_EENSV_INSC_ILi32EEESE_EEEEESM_NSB_IJNSB_IJlllEEESE_SX_EEESM_S1V_NS1K_6fusion15FusionCallbacksIS1O_NS1W_17LinearCombinationISM_fSM_fLNS_15FloatRoundStyleE2EEES1P_S1T_JEEENSA_5SM1004TMEM4LOAD26SM100_TMEM_LOAD_32dp32b32xENSA_20SM90_TMA_LOAD_IM2COLENS16_INS17_ILi2ELi4ELi3EEES1A_NSV_INSB_IJS1B_S1R_EEENSB_IJS1R_SE_EEEEEEENSA_39AutoVectorizingCopyWithAssumedAlignmentILi128EEENSA_21SM90_TMA_STORE_IM2COLES2B_S2D_S2D_EEEvvEEEEvNT_6ParamsE) ;  /* 0xffffff5004c47950 */ /* 0x000fea0003c3ffff */
        .weak           $__internal_2_$__cuda_sm10x_tcgen05_guardrail_trap_unallocated_columns_being_dealloced
        .type           $__internal_2_$__cuda_sm10x_tcgen05_guardrail_trap_unallocated_columns_being_dealloced,@function
        .size           $__internal_2_$__cuda_sm10x_tcgen05_guardrail_trap_unallocated_columns_being_dealloced,(.L_x_199 - $__internal_2_$__cuda_sm10x_tcgen05_guardrail_trap_unallocated_columns_being_dealloced)
$__internal_2_$__cuda_sm10x_tcgen05_guardrail_trap_unallocated_columns_being_dealloced:
[----:B------:R-:W-:Y:S05]  /*acf0*/  BPT.TRAP 0x1 ;  /* 0x000000040000795c */ /* 0x000fea0000300000 */
[----:B------:R-:W-:-:S04]  /*ad00*/  HFMA2 R3, -RZ, RZ, 0, 0 ;  /* 0x00000000ff037431 */ /* 0x000fc800000001ff */
[----:B------:R-:W-:Y:S05]  /*ad10*/  RET.REL.NODEC R2 `(_ZN7cutlass13device_kernelINS_4conv6kernel13ConvUniversalINS1_16ConvProblemShapeILNS1_8OperatorE0ELi2EEENS1_10collective14CollectiveConvINS1_47MainloopSm100TmaUmmaWarpSpecializedImplicitGemmILS5_0ELi8ELi2ELi1ELi2EN4cute5tupleIJNSA_1CILi2EEENSC_ILi1EEESE_EEEEENSB_IJNSC_ILi256EEENSC_ILi128EEENSB_IJNSC_ILi64EEEEEEEEENS_10bfloat16_tESM_NSA_8TiledMMAINSA_8MMA_AtomIJNSA_26SM100_MMA_F16BF16_2x1SM_SSISM_SM_fLi256ELi128ELNSA_4UMMA5MajorE0ELSR_0ELNSQ_7ScaleInE0ELSS_0EEEEEENSA_6LayoutINSB_IJSE_SE_SE_EEENSB_IJNSC_ILi0EEESX_SX_EEEEENSB_IJNSA_10UnderscoreES10_S10_EEEEENS7_6detail27Sm100ImplicitGemmTileTraitsINSA_25SM100_TMA_2SM_LOAD_IM2COLENSA_14ComposedLayoutINSA_7SwizzleILi3ELi4ELi3EEENSA_18smem_ptr_flag_bitsILi16EEENSV_INSB_IJNSC_ILi8EEESJ_EEENSB_IJSJ_SE_EEEEEEEvEENS14_INSA_18SM100_TMA_2SM_LOADES1F_vEEEENS_8epilogue10collective18CollectiveEpilogueINS1K_23Sm100TmaWarpSpecializedILi4ELi2ELi32ELb1ELb0EEEJNSB_IJSI_SI_SK_EEENSB_IJNSV_ISI_SE_EENSV_INSC_ILi32EEESE_EEEEESM_NSB_IJNSB_IJlllEEESE_SX_EEESM_S1V_NS1K_6fusion15FusionCallbacksIS1O_NS1W_17LinearCombinationISM_fSM_fLNS_15FloatRoundStyleE2EEES1P_S1T_JEEENSA_5SM1004TMEM4LOAD26SM100_TMEM_LOAD_32dp32b32xENSA_20SM90_TMA_LOAD_IM2COLENS16_INS17_ILi2ELi4ELi3EEES1A_NSV_INSB_IJS1B_S1R_EEENSB_IJS1R_SE_EEEEEEENSA_39AutoVectorizingCopyWithAssumedAlignmentILi128EEENSA_21SM90_TMA_STORE_IM2COLES2B_S2D_S2D_EEEvvEEEEvNT_6ParamsE) ;  /* 0xffffff5002b87950 */ /* 0x000fea0003c3ffff */
.L_x_198:
[----:B------:R-:W-:-:S00]  /*ad20*/  BRA `(.L_x_198) ;  /* 0xfffffffc00fc7947 */ /* 0x000fc0000383ffff */
[----:B------:R-:W-:-:S00]  /*ad30*/  NOP ;  /* 0x0000000000007918 */ /* 0x000fc00000000000 */
        /* <DEDUP_REMOVED lines=12> */
.L_x_199:


//--------------------- .nv.global.init           --------------------------
	.section	.nv.global.init,"aw",@progbits
.nv.global.init:
	.type		$str$29,@object
	.size		$str$29,($str$30 - $str$29)
$str$29:
        /*0000*/ 	.byte	0x28, 0x61, 0x64, 0x64, 0x72, 0x65, 0x73, 0x73, 0x20, 0x26, 0x20, 0x6d, 0x61, 0x73, 0x6b, 0x29
        /*0010*/ 	.byte	0x20, 0x3d, 0x3d, 0x20, 0x30, 0x00
	.type		$str$30,@object
	.size		$str$30,($str$28 - $str$30)
$str$30:
        /*0016*/ 	.byte	0x2f, 0x74, 0x6d, 0x70, 0x2f, 0x63, 0x75, 0x74, 0x6c, 0x61, 0x73, 0x73, 0x5f, 0x73, 0x77, 0x65
        /*0026*/ 	.byte	0x65, 0x70, 0x5f, 0x73, 0x72, 0x63, 0x2f, 0x69, 0x6e, 0x63, 0x6c, 0x75, 0x64, 0x65, 0x2f, 0x63
        /*0036*/ 	.byte	0x75, 0x74, 0x65, 0x2f, 0x70, 0x6f, 0x69, 0x6e, 0x74, 0x65, 0x72, 0x5f, 0x66, 0x6c, 0x61, 0x67
        /*0046*/ 	.byte	0x67, 0x65, 0x64, 0x2e, 0x68, 0x70, 0x70, 0x00
	.type		$str$28,@object
	.size		$str$28,($str$27 - $str$28)
$str$28:
        /*004e*/ 	.byte	0x2f, 0x74, 0x6d, 0x70, 0x2f, 0x63, 0x75, 0x74, 0x6c, 0x61, 0x73, 0x73, 0x5f, 0x73, 0x77, 0x65
        /*005e*/ 	.byte	0x65, 0x70, 0x5f, 0x73, 0x72, 0x63, 0x2f, 0x69, 0x6e, 0x63, 0x6c, 0x75, 0x64, 0x65, 0x2f, 0x63
        /*006e*/ 	.byte	0x75, 0x74, 0x65, 0x2f, 0x61, 0x74, 0x6f, 0x6d, 0x2f, 0x63, 0x6f, 0x70, 0x79, 0x5f, 0x74, 0x72
        /*007e*/ 	.byte	0x61, 0x69, 0x74, 0x73, 0x5f, 0x73, 0x6d, 0x31, 0x30, 0x30, 0x2e, 0x68, 0x70, 0x70, 0x00
	.type		$str$27,@object
	.size		$str$27,(__unnamed_1 - $str$27)
$str$27:
        /*008d*/ 	.byte	0x28, 0x28, 0x75, 0x69, 0x6e, 0x74, 0x33, 0x32, 0x5f, 0x74, 0x28, 0x74, 0x68, 0x72, 0x65, 0x61
        /*009d*/ 	.byte	0x64, 0x49, 0x64, 0x78, 0x2e, 0x78, 0x29, 0x20, 0x2f, 0x20, 0x33, 0x32, 0x29, 0x20, 0x25, 0x20
        /*00ad*/ 	.byte	0x34, 0x29, 0x20, 0x3d, 0x3d, 0x20, 0x28, 0x28, 0x28, 0x74, 0x6d, 0x65, 0x6d, 0x5f, 0x61, 0x64
        /*00bd*/ 	.byte	0x64, 0x72, 0x20, 0x3e, 0x3e, 0x20, 0x31, 0x36, 0x29, 0x20, 0x2f, 0x20, 0x33, 0x32, 0x29, 0x20
        /*00cd*/ 	.byte	0x25, 0x20, 0x34, 0x29, 0x00
	.type		__unnamed_1,@object
	.size		__unnamed_1,(__unnamed_2 - __unnamed_1)
__unnamed_1:
        /*00d2*/ 	.byte	0x61, 0x75, 0x74, 0x6f, 0x20, 0x63, 0x75, 0x74, 0x65, 0x3a, 0x3a, 0x61, 0x73, 0x5f, 0x70, 0x6f
        /* <DEDUP_REMOVED lines=24> */
        /*0262*/ 	.byte	0x34, 0x30, 0x39, 0x36, 0x3e, 0x3e, 0x3e, 0x3e, 0x5d, 0x00
	.type		__unnamed_2,@object
	.size		__unnamed_2,(.L_2 - __unnamed_2)
__unnamed_2:
        /* <DEDUP_REMOVED lines=42> */
        /*050c*/ 	.byte	0x3e, 0x3e, 0x5d, 0x00
.L_2:


//--------------------- .nv.shared._ZN7cutlass13device_kernelINS_4conv6kernel13ConvUniversalINS1_16ConvProblemShapeILNS1_8OperatorE0ELi2EEENS1_10collective14CollectiveConvINS1_47MainloopSm100TmaUmmaWarpSpecializedImplicitGemmILS5_0ELi8ELi2ELi1ELi2EN4cute5tupleIJNSA_1CILi2EEENSC_ILi1EEESE_EEEEENSB_IJNSC_ILi256EEENSC_ILi128EEENSB_IJNSC_ILi64EEEEEEEEENS_10bfloat16_tESM_NSA_8TiledMMAINSA_8MMA_AtomIJNSA_26SM100_MMA_F16BF16_2x1SM_SSISM_SM_fLi256ELi128ELNSA_4UMMA5MajorE0ELSR_0ELNSQ_7ScaleInE0ELSS_0EEEEEENSA_6LayoutINSB_IJSE_SE_SE_EEENSB_IJNSC_ILi0EEESX_SX_EEEEENSB_IJNSA_10UnderscoreES10_S10_EEEEENS7_6detail27Sm100ImplicitGemmTileTraitsINSA_25SM100_TMA_2SM_LOAD_IM2COLENSA_14ComposedLayoutINSA_7SwizzleILi3ELi4ELi3EEENSA_18smem_ptr_flag_bitsILi16EEENSV_INSB_IJNSC_ILi8EEESJ_EEENSB_IJSJ_SE_EEEEEEEvEENS14_INSA_18SM100_TMA_2SM_LOADES1F_vEEEENS_8epilogue10collective18CollectiveEpilogueINS1K_23Sm100TmaWarpSpecializedILi4ELi2ELi32ELb1ELb0EEEJNSB_IJSI_SI_SK_EEENSB_IJNSV_ISI_SE_EENSV_INSC_ILi32EEESE_EEEEESM_NSB_IJNSB_IJlllEEESE_SX_EEESM_S1V_NS1K_6fusion15FusionCallbacksIS1O_NS1W_17LinearCombinationISM_fSM_fLNS_15FloatRoundStyleE2EEES1P_S1T_JEEENSA_5SM1004TMEM4LOAD26SM100_TMEM_LOAD_32dp32b32xENSA_20SM90_TMA_LOAD_IM2COLENS16_INS17_ILi2ELi4ELi3EEES1A_NSV_INSB_IJS1B_S1R_EEENSB_IJS1R_SE_EEEEEEENSA_39AutoVectorizingCopyWithAssumedAlignmentILi128EEENSA_21SM90_TMA_STORE_IM2COLES2B_S2D_S2D_EEEvvEEEEvNT_6ParamsE --------------------------
	.section	.nv.shared._ZN7cutlass13device_kernelINS_4conv6kernel13ConvUniversalINS1_16ConvProblemShapeILNS1_8OperatorE0ELi2EEENS1_10collective14CollectiveConvINS1_47MainloopSm100TmaUmmaWarpSpecializedImplicitGemmILS5_0ELi8ELi2ELi1ELi2EN4cute5tupleIJNSA_1CILi2EEENSC_ILi1EEESE_EEEEENSB_IJNSC_ILi256EEENSC_ILi128EEENSB_IJNSC_ILi64EEEEEEEEENS_10bfloat16_tESM_NSA_8TiledMMAINSA_8MMA_AtomIJNSA_26SM100_MMA_F16BF16_2x1SM_SSISM_SM_fLi256ELi128ELNSA_4UMMA5MajorE0ELSR_0ELNSQ_7ScaleInE0ELSS_0EEEEEENSA_6LayoutINSB_IJSE_SE_SE_EEENSB_IJNSC_ILi0EEESX_SX_EEEEENSB_IJNSA_10UnderscoreES10_S10_EEEEENS7_6detail27Sm100ImplicitGemmTileTraitsINSA_25SM100_TMA_2SM_LOAD_IM2COLENSA_14ComposedLayoutINSA_7SwizzleILi3ELi4ELi3EEENSA_18smem_ptr_flag_bitsILi16EEENSV_INSB_IJNSC_ILi8EEESJ_EEENSB_IJSJ_SE_EEEEEEEvEENS14_INSA_18SM100_TMA_2SM_LOADES1F_vEEEENS_8epilogue10collective18CollectiveEpilogueINS1K_23Sm100TmaWarpSpecializedILi4ELi2ELi32ELb1ELb0EEEJNSB_IJSI_SI_SK_EEENSB_IJNSV_ISI_SE_EENSV_INSC_ILi32EEESE_EEEEESM_NSB_IJNSB_IJlllEEESE_SX_EEESM_S1V_NS1K_6fusion15FusionCallbacksIS1O_NS1W_17LinearCombinationISM_fSM_fLNS_15FloatRoundStyleE2EEES1P_S1T_JEEENSA_5SM1004TMEM4LOAD26SM100_TMEM_LOAD_32dp32b32xENSA_20SM90_TMA_LOAD_IM2COLENS16_INS17_ILi2ELi4ELi3EEES1A_NSV_INSB_IJS1B_S1R_EEENSB_IJS1R_SE_EEEEEEENSA_39AutoVectorizingCopyWithAssumedAlignmentILi128EEENSA_21SM90_TMA_STORE_IM2COLES2B_S2D_S2D_EEEvvEEEEvNT_6ParamsE,"aw",@nobits
	.sectionflags	@""
	.align	16
	.zero		1024


//--------------------- .nv.shared.reserved.0     --------------------------
	.section	.nv.shared.reserved.0,"aw",@nobits
	.weak		__nv_reservedSMEM_offset_0_alias
	.size		__nv_reservedSMEM_offset_0_alias, 0, 64
	.other		__nv_reservedSMEM_offset_0_alias,@"STO_CUDA_RESERVED_SHARED STV_DEFAULT"
__nv_reservedSMEM_offset_0_alias:
	.zero		0
.nv.shared.reserved.0:
	.zero		64
	.weak		__nv_reservedSMEM_tcgen05_partition
	.type		__nv_reservedSMEM_tcgen05_partition,@object
	.size		__nv_reservedSMEM_tcgen05_partition,(.L_0 - __nv_reservedSMEM_tcgen05_partition)
__nv_reservedSMEM_tcgen05_partition:
	.zero		32
.L_0:


//--------------------- .nv.global                --------------------------
	.section	.nv.global,"aw",@nobits
.nv.global:
	.type		_ZN39_INTERNAL_a7cca2c5_4_k_cu_59bd0aca_31224cute1_E,@object
	.size		_ZN39_INTERNAL_a7cca2c5_4_k_cu_59bd0aca_31224cute1_E,(_ZN39_INTERNAL_a7cca2c5_4_k_cu_59bd0aca_31224cuda3std3__45__cpo6cbeginE - _ZN39_INTERNAL_a7cca2c5_4_k_cu_59bd0aca_31224cute1_E)
_ZN39_INTERNAL_a7cca2c5_4_k_cu_59bd0aca_31224cute1_E:
	.zero		1
	.type		_ZN39_INTERNAL_a7cca2c5_4_k_cu_59bd0aca_31224cuda3std3__45__cpo6cbeginE,@object
	.size		_ZN39_INTERNAL_a7cca2c5_4_k_cu_59bd0aca_31224cuda3std3__45__cpo6cbeginE,(_ZN39_INTERNAL_a7cca2c5_4_k_cu_59bd0aca_31224cuda3std3__48in_placeE - _ZN39_INTERNAL_a7cca2c5_4_k_cu_59bd0aca_31224cuda3std3__45__cpo6cbeginE)
_ZN39_INTERNAL_a7cca2c5_4_k_cu_59bd0aca_31224cuda3std3__45__cpo6cbeginE:
	.zero		1
	.type		_ZN39_INTERNAL_a7cca2c5_4_k_cu_59bd0aca_31224cuda3std3__48in_placeE,@object
	.size		_ZN39_INTERNAL_a7cca2c5_4_k_cu_59bd0aca_31224cuda3std3__48in_placeE,(_ZN39_INTERNAL_a7cca2c5_4_k_cu_59bd0aca_31224cuda3std6ranges3__45__cpo9iter_moveE - _ZN39_INTERNAL_a7cca2c5_4_k_cu_59bd0aca_31224cuda3std3__48in_placeE)
_ZN39_INTERNAL_a7cca2c5_4_k_cu_59bd0aca_31224cuda3std3__48in_placeE:
	.zero		1
	.type		_ZN39_INTERNAL_a7cca2c5_4_k_cu_59bd0aca_31224cuda3std6ranges3__45__cpo9iter_moveE,@object
	.size		_ZN39_INTERNAL_a7cca2c5_4_k_cu_59bd0aca_31224cuda3std6ranges3__45__cpo9iter_moveE,(_ZN39_INTERNAL_a7cca2c5_4_k_cu_59bd0aca_31224cuda3std3__45__cpo5beginE - _ZN39_INTERNAL_a7cca2c5_4_k_cu_59bd0aca_31224cuda3std6ranges3__45__cpo9iter_moveE)
_ZN39_INTERNAL_a7cca2c5_4_k_cu_59bd0aca_31224cuda3std6ranges3__45__cpo9iter_moveE:
	.zero		1
	.type		_ZN39_INTERNAL_a7cca2c5_4_k_cu_59bd0aca_31224cuda3std3__45__cpo5beginE,@object
	.size		_ZN39_INTERNAL_a7cca2c5_4_k_cu_59bd0aca_31224cuda3std3__45__cpo5beginE,(_ZN39_INTERNAL_a7cca2c5_4_k_cu_59bd0aca_31224cuda3std3__441_GLOBAL__N__a7cca2c5_4_k_cu_59bd0aca_31226ignoreE - _ZN39_INTERNAL_a7cca2c5_4_k_cu_59bd0aca_31224cuda3std3__45__cpo5beginE)
_ZN39_INTERNAL_a7cca2c5_4_k_cu_59bd0aca_31224cuda3std3__45__cpo5beginE:
	.zero		1
	.type		_ZN39_INTERNAL_a7cca2c5_4_k_cu_59bd0aca_31224cuda3std3__441_GLOBAL__N__a7cca2c5_4_k_cu_59bd0aca_31226ignoreE,@object
	.size		_ZN39_INTERNAL_a7cca2c5_4_k_cu_59bd0aca_31224cuda3std3__441_GLOBAL__N__a7cca2c5_4_k_cu_59bd0aca_31226ignoreE,(_ZN39_INTERNAL_a7cca2c5_4_k_cu_59bd0aca_31224cute7productE - _ZN39_INTERNAL_a7cca2c5_4_k_cu_59bd0aca_31224cuda3std3__441_GLOBAL__N__a7cca2c5_4_k_cu_59bd0aca_31226ignoreE)
_ZN39_INTERNAL_a7cca2c5_4_k_cu_59bd0aca_31224cuda3std3__441_GLOBAL__N__a7cca2c5_4_k_cu_59bd0aca_31226ignoreE:
	.zero		1
	.type		_ZN39_INTERNAL_a7cca2c5_4_k_cu_59bd0aca_31224cute7productE,@object
	.size		_ZN39_INTERNAL_a7cca2c5_4_k_cu_59bd0aca_31224cute7productE,(_ZN39_INTERNAL_a7cca2c5_4_k_cu_59bd0aca_31224cuda3std3__45__cpo3endE - _ZN39_INTERNAL_a7cca2c5_4_k_cu_59bd0aca_31224cute7productE)
_ZN39_INTERNAL_a7cca2c5_4_k_cu_59bd0aca_31224cute7productE:
	.zero		1
	.type		_ZN39_INTERNAL_a7cca2c5_4_k_cu_59bd0aca_31224cuda3std3__45__cpo3endE,@object
	.size		_ZN39_INTERNAL_a7cca2c5_4_k_cu_59bd0aca_31224cuda3std3__45__cpo3endE,(_ZN39_INTERNAL_a7cca2c5_4_k_cu_59bd0aca_31224cuda3std3__419piecewise_constructE - _ZN39_INTERNAL_a7cca2c5_4_k_cu_59bd0aca_31224cuda3std3__45__cpo3endE)
_ZN39_INTERNAL_a7cca2c5_4_k_cu_59bd0aca_31224cuda3std3__45__cpo3endE:
	.zero		1
	.type		_ZN39_INTERNAL_a7cca2c5_4_k_cu_59bd0aca_31224cuda3std3__419piecewise_constructE,@object
	.size		_ZN39_INTERNAL_a7cca2c5_4_k_cu_59bd0aca_31224cuda3std3__419piecewise_constructE,(_ZN39_INTERNAL_a7cca2c5_4_k_cu_59bd0aca_31224cuda3std3__45__cpo4cendE - _ZN39_INTERNAL_a7cca2c5_4_k_cu_59bd0aca_31224cuda3std3__419piecewise_constructE)
_ZN39_INTERNAL_a7cca2c5_4_k_cu_59bd0aca_31224cuda3std3__419piecewise_constructE:
	.zero		1
	.type		_ZN39_INTERNAL_a7cca2c5_4_k_cu_59bd0aca_31224cuda3std3__45__cpo4cendE,@object
	.size		_ZN39_INTERNAL_a7cca2c5_4_k_cu_59bd0aca_31224cuda3std3__45__cpo4cendE,(_ZN39_INTERNAL_a7cca2c5_4_k_cu_59bd0aca_31224cuda3std6ranges3__45__cpo4swapE - _ZN39_INTERNAL_a7cca2c5_4_k_cu_59bd0aca_31224cuda3std3__45__cpo4cendE)
_ZN39_INTERNAL_a7cca2c5_4_k_cu_59bd0aca_31224cuda3std3__45__cpo4cendE:
	.zero		1
	.type		_ZN39_INTERNAL_a7cca2c5_4_k_cu_59bd0aca_31224cuda3std6ranges3__45__cpo4swapE,@object
	.size		_ZN39_INTERNAL_a7cca2c5_4_k_cu_59bd0aca_31224cuda3std6ranges3__45__cpo4swapE,(.L_10 - _ZN39_INTERNAL_a7cca2c5_4_k_cu_59bd0aca_31224cuda3std6ranges3__45__cpo4swapE)
_ZN39_INTERNAL_a7cca2c5_4_k_cu_59bd0aca_31224cuda3std6ranges3__45__cpo4swapE:
	.zero		1
.L_10:


//--------------------- .nv.constant0._ZN7cutlass13device_kernelINS_4conv6kernel13ConvUniversalINS1_16ConvProblemShapeILNS1_8OperatorE0ELi2EEENS1_10collective14CollectiveConvINS1_47MainloopSm100TmaUmmaWarpSpecializedImplicitGemmILS5_0ELi8ELi2ELi1ELi2EN4cute5tupleIJNSA_1CILi2EEENSC_ILi1EEESE_EEEEENSB_IJNSC_ILi256EEENSC_ILi128EEENSB_IJNSC_ILi64EEEEEEEEENS_10bfloat16_tESM_NSA_8TiledMMAINSA_8MMA_AtomIJNSA_26SM100_MMA_F16BF16_2x1SM_SSISM_SM_fLi256ELi128ELNSA_4UMMA5MajorE0ELSR_0ELNSQ_7ScaleInE0ELSS_0EEEEEENSA_6LayoutINSB_IJSE_SE_SE_EEENSB_IJNSC_ILi0EEESX_SX_EEEEENSB_IJNSA_10UnderscoreES10_S10_EEEEENS7_6detail27Sm100ImplicitGemmTileTraitsINSA_25SM100_TMA_2SM_LOAD_IM2COLENSA_14ComposedLayoutINSA_7SwizzleILi3ELi4ELi3EEENSA_18smem_ptr_flag_bitsILi16EEENSV_INSB_IJNSC_ILi8EEESJ_EEENSB_IJSJ_SE_EEEEEEEvEENS14_INSA_18SM100_TMA_2SM_LOADES1F_vEEEENS_8epilogue10collective18CollectiveEpilogueINS1K_23Sm100TmaWarpSpecializedILi4ELi2ELi32ELb1ELb0EEEJNSB_IJSI_SI_SK_EEENSB_IJNSV_ISI_SE_EENSV_INSC_ILi32EEESE_EEEEESM_NSB_IJNSB_IJlllEEESE_SX_EEESM_S1V_NS1K_6fusion15FusionCallbacksIS1O_NS1W_17LinearCombinationISM_fSM_fLNS_15FloatRoundStyleE2EEES1P_S1T_JEEENSA_5SM1004TMEM4LOAD26SM100_TMEM_LOAD_32dp32b32xENSA_20SM90_TMA_LOAD_IM2COLENS16_INS17_ILi2ELi4ELi3EEES1A_NSV_INSB_IJS1B_S1R_EEENSB_IJS1R_SE_EEEEEEENSA_39AutoVectorizingCopyWithAssumedAlignmentILi128EEENSA_21SM90_TMA_STORE_IM2COLES2B_S2D_S2D_EEEvvEEEEvNT_6ParamsE --------------------------
	.section	.nv.constant0._ZN7cutlass13device_kernelINS_4conv6kernel13ConvUniversalINS1_16ConvProblemShapeILNS1_8OperatorE0ELi2EEENS1_10collective14CollectiveConvINS1_47MainloopSm100TmaUmmaWarpSpecializedImplicitGemmILS5_0ELi8ELi2ELi1ELi2EN4cute5tupleIJNSA_1CILi2EEENSC_ILi1EEESE_EEEEENSB_IJNSC_ILi256EEENSC_ILi128EEENSB_IJNSC_ILi64EEEEEEEEENS_10bfloat16_tESM_NSA_8TiledMMAINSA_8MMA_AtomIJNSA_26SM100_MMA_F16BF16_2x1SM_SSISM_SM_fLi256ELi128ELNSA_4UMMA5MajorE0ELSR_0ELNSQ_7ScaleInE0ELSS_0EEEEEENSA_6LayoutINSB_IJSE_SE_SE_EEENSB_IJNSC_ILi0EEESX_SX_EEEEENSB_IJNSA_10UnderscoreES10_S10_EEEEENS7_6detail27Sm100ImplicitGemmTileTraitsINSA_25SM100_TMA_2SM_LOAD_IM2COLENSA_14ComposedLayoutINSA_7SwizzleILi3ELi4ELi3EEENSA_18smem_ptr_flag_bitsILi16EEENSV_INSB_IJNSC_ILi8EEESJ_EEENSB_IJSJ_SE_EEEEEEEvEENS14_INSA_18SM100_TMA_2SM_LOADES1F_vEEEENS_8epilogue10collective18CollectiveEpilogueINS1K_23Sm100TmaWarpSpecializedILi4ELi2ELi32ELb1ELb0EEEJNSB_IJSI_SI_SK_EEENSB_IJNSV_ISI_SE_EENSV_INSC_ILi32EEESE_EEEEESM_NSB_IJNSB_IJlllEEESE_SX_EEESM_S1V_NS1K_6fusion15FusionCallbacksIS1O_NS1W_17LinearCombinationISM_fSM_fLNS_15FloatRoundStyleE2EEES1P_S1T_JEEENSA_5SM1004TMEM4LOAD26SM100_TMEM_LOAD_32dp32b32xENSA_20SM90_TMA_LOAD_IM2COLENS16_INS17_ILi2ELi4ELi3EEES1A_NSV_INSB_IJS1B_S1R_EEENSB_IJS1R_SE_EEEEEEENSA_39AutoVectorizingCopyWithAssumedAlignmentILi128EEENSA_21SM90_TMA_STORE_IM2COLES2B_S2D_S2D_EEEvvEEEEvNT_6ParamsE,"a",@progbits
	.sectionflags	@""
	.align	4
.nv.constant0._ZN7cutlass13device_kernelINS_4conv6kernel13ConvUniversalINS1_16ConvProblemShapeILNS1_8OperatorE0ELi2EEENS1_10collective14CollectiveConvINS1_47MainloopSm100TmaUmmaWarpSpecializedImplicitGemmILS5_0ELi8ELi2ELi1ELi2EN4cute5tupleIJNSA_1CILi2EEENSC_ILi1EEESE_EEEEENSB_IJNSC_ILi256EEENSC_ILi128EEENSB_IJNSC_ILi64EEEEEEEEENS_10bfloat16_tESM_NSA_8TiledMMAINSA_8MMA_AtomIJNSA_26SM100_MMA_F16BF16_2x1SM_SSISM_SM_fLi256ELi128ELNSA_4UMMA5MajorE0ELSR_0ELNSQ_7ScaleInE0ELSS_0EEEEEENSA_6LayoutINSB_IJSE_SE_SE_EEENSB_IJNSC_ILi0EEESX_SX_EEEEENSB_IJNSA_10UnderscoreES10_S10_EEEEENS7_6detail27Sm100ImplicitGemmTileTraitsINSA_25SM100_TMA_2SM_LOAD_IM2COLENSA_14ComposedLayoutINSA_7SwizzleILi3ELi4ELi3EEENSA_18smem_ptr_flag_bitsILi16EEENSV_INSB_IJNSC_ILi8EEESJ_EEENSB_IJSJ_SE_EEEEEEEvEENS14_INSA_18SM100_TMA_2SM_LOADES1F_vEEEENS_8epilogue10collective18CollectiveEpilogueINS1K_23Sm100TmaWarpSpecializedILi4ELi2ELi32ELb1ELb0EEEJNSB_IJSI_SI_SK_EEENSB_IJNSV_ISI_SE_EENSV_INSC_ILi32EEESE_EEEEESM_NSB_IJNSB_IJlllEEESE_SX_EEESM_S1V_NS1K_6fusion15FusionCallbacksIS1O_NS1W_17LinearCombinationISM_fSM_fLNS_15FloatRoundStyleE2EEES1P_S1T_JEEENSA_5SM1004TMEM4LOAD26SM100_TMEM_LOAD_32dp32b32xENSA_20SM90_TMA_LOAD_IM2COLENS16_INS17_ILi2ELi4ELi3EEES1A_NSV_INSB_IJS1B_S1R_EEENSB_IJS1R_SE_EEEEEEENSA_39AutoVectorizingCopyWithAssumedAlignmentILi128EEENSA_21SM90_TMA_STORE_IM2COLES2B_S2D_S2D_EEEvvEEEEvNT_6ParamsE:
	.zero		2944


//--------------------- SYMBOLS --------------------------

	.type		.nv.reservedSmem.offset0,@object
	.size		.nv.reservedSmem.offset0,0x4
	.type		.nv.reservedSmem.cap,@object
	.size		.nv.reservedSmem.cap,0x4
	.type		__assertfail,@function
